//
// Generated by NVIDIA NVVM Compiler
//
// Compiler Build ID: CL-36424714
// Cuda compilation tools, release 13.0, V13.0.88
// Based on NVVM 20.0.0
//

.version 9.0
.target sm_100
.address_size 64

	// .globl	_Z22matrix_multiply_simplePfS_S_m
// _ZZ15matrix_multiplyPfS_S_mE5tileA has been demoted
// _ZZ15matrix_multiplyPfS_S_mE5tileB has been demoted

.visible .entry _Z22matrix_multiply_simplePfS_S_m(
	.param .u64 .ptr .align 1 _Z22matrix_multiply_simplePfS_S_m_param_0,
	.param .u64 .ptr .align 1 _Z22matrix_multiply_simplePfS_S_m_param_1,
	.param .u64 .ptr .align 1 _Z22matrix_multiply_simplePfS_S_m_param_2,
	.param .u64 _Z22matrix_multiply_simplePfS_S_m_param_3
)
{
	.reg .pred 	%p<10>;
	.reg .b32 	%r<9>;
	.reg .b32 	%f<68>;
	.reg .b64 	%rd<105>;

	ld.param.u64 	%rd25, [_Z22matrix_multiply_simplePfS_S_m_param_0];
	ld.param.u64 	%rd26, [_Z22matrix_multiply_simplePfS_S_m_param_1];
	ld.param.u64 	%rd24, [_Z22matrix_multiply_simplePfS_S_m_param_3];
	cvta.to.global.u64 	%rd1, %rd26;
	cvta.to.global.u64 	%rd2, %rd25;
	mov.u32 	%r3, %tid.y;
	mov.u32 	%r4, %ctaid.y;
	mov.u32 	%r5, %ntid.y;
	mad.lo.s32 	%r1, %r4, %r5, %r3;
	mov.u32 	%r6, %tid.x;
	mov.u32 	%r7, %ntid.x;
	mov.u32 	%r8, %ctaid.x;
	mad.lo.s32 	%r2, %r7, %r8, %r6;
	setp.eq.s64 	%p1, %rd24, 0;
	mov.f32 	%f67, 0f00000000;
	@%p1 bra 	$L__BB0_12;
	cvt.u64.u32 	%rd28, %r1;
	mul.lo.s64 	%rd3, %rd24, %rd28;
	cvt.s64.s32 	%rd4, %r2;
	and.b64  	%rd5, %rd24, 7;
	setp.lt.u64 	%p2, %rd24, 8;
	mov.f32 	%f67, 0f00000000;
	mov.b64 	%rd103, 0;
	@%p2 bra 	$L__BB0_4;
	and.b64  	%rd103, %rd24, -8;
	shl.b64 	%rd29, %rd4, 2;
	add.s64 	%rd100, %rd1, %rd29;
	shl.b64 	%rd8, %rd24, 5;
	shl.b64 	%rd30, %rd3, 2;
	add.s64 	%rd31, %rd30, %rd2;
	add.s64 	%rd99, %rd31, 16;
	shl.b64 	%rd10, %rd24, 2;
	mov.f32 	%f67, 0f00000000;
	mov.u64 	%rd101, %rd103;
$L__BB0_3:
	.pragma "nounroll";
	ld.global.f32 	%f17, [%rd99+-16];
	ld.global.f32 	%f18, [%rd100];
	fma.rn.f32 	%f19, %f17, %f18, %f67;
	ld.global.f32 	%f20, [%rd99+-12];
	add.s64 	%rd32, %rd100, %rd10;
	ld.global.f32 	%f21, [%rd32];
	fma.rn.f32 	%f22, %f20, %f21, %f19;
	ld.global.f32 	%f23, [%rd99+-8];
	add.s64 	%rd33, %rd32, %rd10;
	ld.global.f32 	%f24, [%rd33];
	fma.rn.f32 	%f25, %f23, %f24, %f22;
	ld.global.f32 	%f26, [%rd99+-4];
	add.s64 	%rd34, %rd33, %rd10;
	ld.global.f32 	%f27, [%rd34];
	fma.rn.f32 	%f28, %f26, %f27, %f25;
	ld.global.f32 	%f29, [%rd99];
	add.s64 	%rd35, %rd34, %rd10;
	ld.global.f32 	%f30, [%rd35];
	fma.rn.f32 	%f31, %f29, %f30, %f28;
	ld.global.f32 	%f32, [%rd99+4];
	add.s64 	%rd36, %rd35, %rd10;
	ld.global.f32 	%f33, [%rd36];
	fma.rn.f32 	%f34, %f32, %f33, %f31;
	ld.global.f32 	%f35, [%rd99+8];
	add.s64 	%rd37, %rd36, %rd10;
	ld.global.f32 	%f36, [%rd37];
	fma.rn.f32 	%f37, %f35, %f36, %f34;
	ld.global.f32 	%f38, [%rd99+12];
	add.s64 	%rd38, %rd37, %rd10;
	ld.global.f32 	%f39, [%rd38];
	fma.rn.f32 	%f67, %f38, %f39, %f37;
	add.s64 	%rd101, %rd101, -8;
	add.s64 	%rd100, %rd100, %rd8;
	add.s64 	%rd99, %rd99, 32;
	setp.ne.s64 	%p3, %rd101, 0;
	@%p3 bra 	$L__BB0_3;
$L__BB0_4:
	setp.eq.s64 	%p4, %rd5, 0;
	@%p4 bra 	$L__BB0_12;
	and.b64  	%rd18, %rd24, 3;
	setp.lt.u64 	%p5, %rd5, 4;
	@%p5 bra 	$L__BB0_7;
	add.s64 	%rd39, %rd103, %rd3;
	shl.b64 	%rd40, %rd39, 2;
	add.s64 	%rd41, %rd2, %rd40;
	ld.global.f32 	%f41, [%rd41];
	mad.lo.s64 	%rd42, %rd103, %rd24, %rd4;
	shl.b64 	%rd43, %rd42, 2;
	add.s64 	%rd44, %rd1, %rd43;
	ld.global.f32 	%f42, [%rd44];
	fma.rn.f32 	%f43, %f41, %f42, %f67;
	add.s64 	%rd45, %rd103, 1;
	and.b64  	%rd46, %rd45, 4294967295;
	add.s64 	%rd47, %rd46, %rd3;
	shl.b64 	%rd48, %rd47, 2;
	add.s64 	%rd49, %rd2, %rd48;
	ld.global.f32 	%f44, [%rd49];
	mad.lo.s64 	%rd50, %rd46, %rd24, %rd4;
	shl.b64 	%rd51, %rd50, 2;
	add.s64 	%rd52, %rd1, %rd51;
	ld.global.f32 	%f45, [%rd52];
	fma.rn.f32 	%f46, %f44, %f45, %f43;
	add.s64 	%rd53, %rd103, 2;
	and.b64  	%rd54, %rd53, 4294967295;
	add.s64 	%rd55, %rd54, %rd3;
	shl.b64 	%rd56, %rd55, 2;
	add.s64 	%rd57, %rd2, %rd56;
	ld.global.f32 	%f47, [%rd57];
	mad.lo.s64 	%rd58, %rd54, %rd24, %rd4;
	shl.b64 	%rd59, %rd58, 2;
	add.s64 	%rd60, %rd1, %rd59;
	ld.global.f32 	%f48, [%rd60];
	fma.rn.f32 	%f49, %f47, %f48, %f46;
	add.s64 	%rd61, %rd103, 3;
	and.b64  	%rd62, %rd61, 4294967295;
	add.s64 	%rd63, %rd62, %rd3;
	shl.b64 	%rd64, %rd63, 2;
	add.s64 	%rd65, %rd2, %rd64;
	ld.global.f32 	%f50, [%rd65];
	mad.lo.s64 	%rd66, %rd62, %rd24, %rd4;
	shl.b64 	%rd67, %rd66, 2;
	add.s64 	%rd68, %rd1, %rd67;
	ld.global.f32 	%f51, [%rd68];
	fma.rn.f32 	%f67, %f50, %f51, %f49;
	add.s64 	%rd69, %rd103, 4;
	and.b64  	%rd103, %rd69, 4294967295;
$L__BB0_7:
	setp.eq.s64 	%p6, %rd18, 0;
	@%p6 bra 	$L__BB0_12;
	setp.eq.s64 	%p7, %rd18, 1;
	@%p7 bra 	$L__BB0_10;
	add.s64 	%rd70, %rd103, %rd3;
	shl.b64 	%rd71, %rd70, 2;
	add.s64 	%rd72, %rd2, %rd71;
	ld.global.f32 	%f53, [%rd72];
	mad.lo.s64 	%rd73, %rd103, %rd24, %rd4;
	shl.b64 	%rd74, %rd73, 2;
	add.s64 	%rd75, %rd1, %rd74;
	ld.global.f32 	%f54, [%rd75];
	fma.rn.f32 	%f55, %f53, %f54, %f67;
	add.s64 	%rd76, %rd103, 1;
	and.b64  	%rd77, %rd76, 4294967295;
	add.s64 	%rd78, %rd77, %rd3;
	shl.b64 	%rd79, %rd78, 2;
	add.s64 	%rd80, %rd2, %rd79;
	ld.global.f32 	%f56, [%rd80];
	mad.lo.s64 	%rd81, %rd77, %rd24, %rd4;
	shl.b64 	%rd82, %rd81, 2;
	add.s64 	%rd83, %rd1, %rd82;
	ld.global.f32 	%f57, [%rd83];
	fma.rn.f32 	%f67, %f56, %f57, %f55;
	add.s64 	%rd84, %rd103, 2;
	and.b64  	%rd103, %rd84, 4294967295;
$L__BB0_10:
	and.b64  	%rd85, %rd24, 1;
	setp.eq.b64 	%p8, %rd85, 1;
	not.pred 	%p9, %p8;
	@%p9 bra 	$L__BB0_12;
	add.s64 	%rd86, %rd103, %rd3;
	shl.b64 	%rd87, %rd86, 2;
	add.s64 	%rd88, %rd2, %rd87;
	ld.global.f32 	%f58, [%rd88];
	mad.lo.s64 	%rd89, %rd103, %rd24, %rd4;
	shl.b64 	%rd90, %rd89, 2;
	add.s64 	%rd91, %rd1, %rd90;
	ld.global.f32 	%f59, [%rd91];
	fma.rn.f32 	%f67, %f58, %f59, %f67;
$L__BB0_12:
	ld.param.u64 	%rd98, [_Z22matrix_multiply_simplePfS_S_m_param_2];
	cvta.to.global.u64 	%rd92, %rd98;
	cvt.u64.u32 	%rd93, %r1;
	cvt.s64.s32 	%rd94, %r2;
	mad.lo.s64 	%rd95, %rd24, %rd93, %rd94;
	shl.b64 	%rd96, %rd95, 2;
	add.s64 	%rd97, %rd92, %rd96;
	st.global.f32 	[%rd97], %f67;
	ret;

}
	// .globl	_Z15matrix_multiplyPfS_S_m
.visible .entry _Z15matrix_multiplyPfS_S_m(
	.param .u64 .ptr .align 1 _Z15matrix_multiplyPfS_S_m_param_0,
	.param .u64 .ptr .align 1 _Z15matrix_multiplyPfS_S_m_param_1,
	.param .u64 .ptr .align 1 _Z15matrix_multiplyPfS_S_m_param_2,
	.param .u64 _Z15matrix_multiplyPfS_S_m_param_3
)
{
	.reg .pred 	%p<7>;
	.reg .b32 	%r<38>;
	.reg .b32 	%f<368>;
	.reg .b64 	%rd<65>;
	// demoted variable
	.shared .align 4 .b8 _ZZ15matrix_multiplyPfS_S_mE5tileA[1024];
	// demoted variable
	.shared .align 4 .b8 _ZZ15matrix_multiplyPfS_S_mE5tileB[1024];
	ld.param.u64 	%rd17, [_Z15matrix_multiplyPfS_S_m_param_0];
	ld.param.u64 	%rd18, [_Z15matrix_multiplyPfS_S_m_param_1];
	ld.param.u64 	%rd20, [_Z15matrix_multiplyPfS_S_m_param_3];
	cvta.to.global.u64 	%rd1, %rd18;
	cvta.to.global.u64 	%rd2, %rd17;
	mov.u32 	%r1, %tid.x;
	mov.u32 	%r2, %tid.y;
	shr.u64 	%rd3, %rd20, 4;
	setp.lt.u64 	%p1, %rd20, 16;
	mov.f32 	%f367, 0f00000000;
	@%p1 bra 	$L__BB1_9;
	cvt.u64.u32 	%rd22, %r2;
	cvt.u64.u32 	%rd23, %r1;
	mad.lo.s64 	%rd4, %rd20, %rd22, %rd23;
	shl.b32 	%r4, %r2, 6;
	mov.u32 	%r5, _ZZ15matrix_multiplyPfS_S_mE5tileA;
	add.s32 	%r3, %r5, %r4;
	add.s64 	%rd24, %rd3, -1;
	setp.lt.u64 	%p2, %rd24, 3;
	mov.f32 	%f367, 0f00000000;
	mov.b64 	%rd64, 0;
	@%p2 bra 	$L__BB1_4;
	and.b64  	%rd64, %rd3, 1152921504606846972;
	shl.b64 	%rd25, %rd4, 2;
	add.s64 	%rd26, %rd25, 8;
	add.s64 	%rd61, %rd2, %rd26;
	add.s64 	%rd60, %rd1, %rd26;
	mov.f32 	%f367, 0f00000000;
	shl.b32 	%r7, %r1, 2;
	add.s32 	%r8, %r3, %r7;
	mov.u32 	%r11, _ZZ15matrix_multiplyPfS_S_mE5tileB;
	add.s32 	%r12, %r11, %r7;
	add.s32 	%r13, %r12, %r4;
	mov.u64 	%rd62, %rd64;
$L__BB1_3:
	.pragma "nounroll";
	ld.global.f32 	%f14, [%rd61+-8];
	st.shared.f32 	[%r8], %f14;
	ld.global.f32 	%f15, [%rd60+-8];
	st.shared.f32 	[%r13], %f15;
	bar.sync 	0;
	ld.shared.f32 	%f16, [%r3];
	ld.shared.f32 	%f17, [%r12];
	fma.rn.f32 	%f18, %f16, %f17, %f367;
	ld.shared.f32 	%f19, [%r3+4];
	ld.shared.f32 	%f20, [%r12+64];
	fma.rn.f32 	%f21, %f19, %f20, %f18;
	ld.shared.f32 	%f22, [%r3+8];
	ld.shared.f32 	%f23, [%r12+128];
	fma.rn.f32 	%f24, %f22, %f23, %f21;
	ld.shared.f32 	%f25, [%r3+12];
	ld.shared.f32 	%f26, [%r12+192];
	fma.rn.f32 	%f27, %f25, %f26, %f24;
	ld.shared.f32 	%f28, [%r3+16];
	ld.shared.f32 	%f29, [%r12+256];
	fma.rn.f32 	%f30, %f28, %f29, %f27;
	ld.shared.f32 	%f31, [%r3+20];
	ld.shared.f32 	%f32, [%r12+320];
	fma.rn.f32 	%f33, %f31, %f32, %f30;
	ld.shared.f32 	%f34, [%r3+24];
	ld.shared.f32 	%f35, [%r12+384];
	fma.rn.f32 	%f36, %f34, %f35, %f33;
	ld.shared.f32 	%f37, [%r3+28];
	ld.shared.f32 	%f38, [%r12+448];
	fma.rn.f32 	%f39, %f37, %f38, %f36;
	ld.shared.f32 	%f40, [%r3+32];
	ld.shared.f32 	%f41, [%r12+512];
	fma.rn.f32 	%f42, %f40, %f41, %f39;
	ld.shared.f32 	%f43, [%r3+36];
	ld.shared.f32 	%f44, [%r12+576];
	fma.rn.f32 	%f45, %f43, %f44, %f42;
	ld.shared.f32 	%f46, [%r3+40];
	ld.shared.f32 	%f47, [%r12+640];
	fma.rn.f32 	%f48, %f46, %f47, %f45;
	ld.shared.f32 	%f49, [%r3+44];
	ld.shared.f32 	%f50, [%r12+704];
	fma.rn.f32 	%f51, %f49, %f50, %f48;
	ld.shared.f32 	%f52, [%r3+48];
	ld.shared.f32 	%f53, [%r12+768];
	fma.rn.f32 	%f54, %f52, %f53, %f51;
	ld.shared.f32 	%f55, [%r3+52];
	ld.shared.f32 	%f56, [%r12+832];
	fma.rn.f32 	%f57, %f55, %f56, %f54;
	ld.shared.f32 	%f58, [%r3+56];
	ld.shared.f32 	%f59, [%r12+896];
	fma.rn.f32 	%f60, %f58, %f59, %f57;
	ld.shared.f32 	%f61, [%r3+60];
	ld.shared.f32 	%f62, [%r12+960];
	fma.rn.f32 	%f63, %f61, %f62, %f60;
	bar.sync 	0;
	ld.global.f32 	%f64, [%rd61+-4];
	st.shared.f32 	[%r8], %f64;
	ld.global.f32 	%f65, [%rd60+-4];
	st.shared.f32 	[%r13], %f65;
	bar.sync 	0;
	ld.shared.f32 	%f66, [%r3];
	ld.shared.f32 	%f67, [%r12];
	fma.rn.f32 	%f68, %f66, %f67, %f63;
	ld.shared.f32 	%f69, [%r3+4];
	ld.shared.f32 	%f70, [%r12+64];
	fma.rn.f32 	%f71, %f69, %f70, %f68;
	ld.shared.f32 	%f72, [%r3+8];
	ld.shared.f32 	%f73, [%r12+128];
	fma.rn.f32 	%f74, %f72, %f73, %f71;
	ld.shared.f32 	%f75, [%r3+12];
	ld.shared.f32 	%f76, [%r12+192];
	fma.rn.f32 	%f77, %f75, %f76, %f74;
	ld.shared.f32 	%f78, [%r3+16];
	ld.shared.f32 	%f79, [%r12+256];
	fma.rn.f32 	%f80, %f78, %f79, %f77;
	ld.shared.f32 	%f81, [%r3+20];
	ld.shared.f32 	%f82, [%r12+320];
	fma.rn.f32 	%f83, %f81, %f82, %f80;
	ld.shared.f32 	%f84, [%r3+24];
	ld.shared.f32 	%f85, [%r12+384];
	fma.rn.f32 	%f86, %f84, %f85, %f83;
	ld.shared.f32 	%f87, [%r3+28];
	ld.shared.f32 	%f88, [%r12+448];
	fma.rn.f32 	%f89, %f87, %f88, %f86;
	ld.shared.f32 	%f90, [%r3+32];
	ld.shared.f32 	%f91, [%r12+512];
	fma.rn.f32 	%f92, %f90, %f91, %f89;
	ld.shared.f32 	%f93, [%r3+36];
	ld.shared.f32 	%f94, [%r12+576];
	fma.rn.f32 	%f95, %f93, %f94, %f92;
	ld.shared.f32 	%f96, [%r3+40];
	ld.shared.f32 	%f97, [%r12+640];
	fma.rn.f32 	%f98, %f96, %f97, %f95;
	ld.shared.f32 	%f99, [%r3+44];
	ld.shared.f32 	%f100, [%r12+704];
	fma.rn.f32 	%f101, %f99, %f100, %f98;
	ld.shared.f32 	%f102, [%r3+48];
	ld.shared.f32 	%f103, [%r12+768];
	fma.rn.f32 	%f104, %f102, %f103, %f101;
	ld.shared.f32 	%f105, [%r3+52];
	ld.shared.f32 	%f106, [%r12+832];
	fma.rn.f32 	%f107, %f105, %f106, %f104;
	ld.shared.f32 	%f108, [%r3+56];
	ld.shared.f32 	%f109, [%r12+896];
	fma.rn.f32 	%f110, %f108, %f109, %f107;
	ld.shared.f32 	%f111, [%r3+60];
	ld.shared.f32 	%f112, [%r12+960];
	fma.rn.f32 	%f113, %f111, %f112, %f110;
	bar.sync 	0;
	ld.global.f32 	%f114, [%rd61];
	st.shared.f32 	[%r8], %f114;
	ld.global.f32 	%f115, [%rd60];
	st.shared.f32 	[%r13], %f115;
	bar.sync 	0;
	ld.shared.f32 	%f116, [%r3];
	ld.shared.f32 	%f117, [%r12];
	fma.rn.f32 	%f118, %f116, %f117, %f113;
	ld.shared.f32 	%f119, [%r3+4];
	ld.shared.f32 	%f120, [%r12+64];
	fma.rn.f32 	%f121, %f119, %f120, %f118;
	ld.shared.f32 	%f122, [%r3+8];
	ld.shared.f32 	%f123, [%r12+128];
	fma.rn.f32 	%f124, %f122, %f123, %f121;
	ld.shared.f32 	%f125, [%r3+12];
	ld.shared.f32 	%f126, [%r12+192];
	fma.rn.f32 	%f127, %f125, %f126, %f124;
	ld.shared.f32 	%f128, [%r3+16];
	ld.shared.f32 	%f129, [%r12+256];
	fma.rn.f32 	%f130, %f128, %f129, %f127;
	ld.shared.f32 	%f131, [%r3+20];
	ld.shared.f32 	%f132, [%r12+320];
	fma.rn.f32 	%f133, %f131, %f132, %f130;
	ld.shared.f32 	%f134, [%r3+24];
	ld.shared.f32 	%f135, [%r12+384];
	fma.rn.f32 	%f136, %f134, %f135, %f133;
	ld.shared.f32 	%f137, [%r3+28];
	ld.shared.f32 	%f138, [%r12+448];
	fma.rn.f32 	%f139, %f137, %f138, %f136;
	ld.shared.f32 	%f140, [%r3+32];
	ld.shared.f32 	%f141, [%r12+512];
	fma.rn.f32 	%f142, %f140, %f141, %f139;
	ld.shared.f32 	%f143, [%r3+36];
	ld.shared.f32 	%f144, [%r12+576];
	fma.rn.f32 	%f145, %f143, %f144, %f142;
	ld.shared.f32 	%f146, [%r3+40];
	ld.shared.f32 	%f147, [%r12+640];
	fma.rn.f32 	%f148, %f146, %f147, %f145;
	ld.shared.f32 	%f149, [%r3+44];
	ld.shared.f32 	%f150, [%r12+704];
	fma.rn.f32 	%f151, %f149, %f150, %f148;
	ld.shared.f32 	%f152, [%r3+48];
	ld.shared.f32 	%f153, [%r12+768];
	fma.rn.f32 	%f154, %f152, %f153, %f151;
	ld.shared.f32 	%f155, [%r3+52];
	ld.shared.f32 	%f156, [%r12+832];
	fma.rn.f32 	%f157, %f155, %f156, %f154;
	ld.shared.f32 	%f158, [%r3+56];
	ld.shared.f32 	%f159, [%r12+896];
	fma.rn.f32 	%f160, %f158, %f159, %f157;
	ld.shared.f32 	%f161, [%r3+60];
	ld.shared.f32 	%f162, [%r12+960];
	fma.rn.f32 	%f163, %f161, %f162, %f160;
	bar.sync 	0;
	ld.global.f32 	%f164, [%rd61+4];
	st.shared.f32 	[%r8], %f164;
	ld.global.f32 	%f165, [%rd60+4];
	st.shared.f32 	[%r13], %f165;
	bar.sync 	0;
	ld.shared.f32 	%f166, [%r3];
	ld.shared.f32 	%f167, [%r12];
	fma.rn.f32 	%f168, %f166, %f167, %f163;
	ld.shared.f32 	%f169, [%r3+4];
	ld.shared.f32 	%f170, [%r12+64];
	fma.rn.f32 	%f171, %f169, %f170, %f168;
	ld.shared.f32 	%f172, [%r3+8];
	ld.shared.f32 	%f173, [%r12+128];
	fma.rn.f32 	%f174, %f172, %f173, %f171;
	ld.shared.f32 	%f175, [%r3+12];
	ld.shared.f32 	%f176, [%r12+192];
	fma.rn.f32 	%f177, %f175, %f176, %f174;
	ld.shared.f32 	%f178, [%r3+16];
	ld.shared.f32 	%f179, [%r12+256];
	fma.rn.f32 	%f180, %f178, %f179, %f177;
	ld.shared.f32 	%f181, [%r3+20];
	ld.shared.f32 	%f182, [%r12+320];
	fma.rn.f32 	%f183, %f181, %f182, %f180;
	ld.shared.f32 	%f184, [%r3+24];
	ld.shared.f32 	%f185, [%r12+384];
	fma.rn.f32 	%f186, %f184, %f185, %f183;
	ld.shared.f32 	%f187, [%r3+28];
	ld.shared.f32 	%f188, [%r12+448];
	fma.rn.f32 	%f189, %f187, %f188, %f186;
	ld.shared.f32 	%f190, [%r3+32];
	ld.shared.f32 	%f191, [%r12+512];
	fma.rn.f32 	%f192, %f190, %f191, %f189;
	ld.shared.f32 	%f193, [%r3+36];
	ld.shared.f32 	%f194, [%r12+576];
	fma.rn.f32 	%f195, %f193, %f194, %f192;
	ld.shared.f32 	%f196, [%r3+40];
	ld.shared.f32 	%f197, [%r12+640];
	fma.rn.f32 	%f198, %f196, %f197, %f195;
	ld.shared.f32 	%f199, [%r3+44];
	ld.shared.f32 	%f200, [%r12+704];
	fma.rn.f32 	%f201, %f199, %f200, %f198;
	ld.shared.f32 	%f202, [%r3+48];
	ld.shared.f32 	%f203, [%r12+768];
	fma.rn.f32 	%f204, %f202, %f203, %f201;
	ld.shared.f32 	%f205, [%r3+52];
	ld.shared.f32 	%f206, [%r12+832];
	fma.rn.f32 	%f207, %f205, %f206, %f204;
	ld.shared.f32 	%f208, [%r3+56];
	ld.shared.f32 	%f209, [%r12+896];
	fma.rn.f32 	%f210, %f208, %f209, %f207;
	ld.shared.f32 	%f211, [%r3+60];
	ld.shared.f32 	%f212, [%r12+960];
	fma.rn.f32 	%f367, %f211, %f212, %f210;
	bar.sync 	0;
	add.s64 	%rd62, %rd62, -4;
	add.s64 	%rd61, %rd61, 16;
	add.s64 	%rd60, %rd60, 16;
	setp.ne.s64 	%p3, %rd62, 0;
	@%p3 bra 	$L__BB1_3;
$L__BB1_4:
	and.b64  	%rd27, %rd3, 3;
	setp.eq.s64 	%p4, %rd27, 0;
	@%p4 bra 	$L__BB1_9;
	setp.eq.s64 	%p5, %rd27, 1;
	@%p5 bra 	$L__BB1_7;
	ld.param.u64 	%rd57, [_Z15matrix_multiplyPfS_S_m_param_1];
	ld.param.u64 	%rd55, [_Z15matrix_multiplyPfS_S_m_param_0];
	add.s64 	%rd29, %rd4, %rd64;
	cvta.to.global.u64 	%rd30, %rd55;
	shl.b64 	%rd31, %rd29, 2;
	add.s64 	%rd32, %rd30, %rd31;
	ld.global.f32 	%f214, [%rd32];
	shl.b32 	%r15, %r1, 2;
	add.s32 	%r16, %r3, %r15;
	st.shared.f32 	[%r16], %f214;
	cvta.to.global.u64 	%rd33, %rd57;
	add.s64 	%rd34, %rd33, %rd31;
	ld.global.f32 	%f215, [%rd34];
	mov.u32 	%r19, _ZZ15matrix_multiplyPfS_S_mE5tileB;
	add.s32 	%r20, %r19, %r15;
	add.s32 	%r21, %r20, %r4;
	st.shared.f32 	[%r21], %f215;
	bar.sync 	0;
	ld.shared.f32 	%f216, [%r3];
	ld.shared.f32 	%f217, [%r20];
	fma.rn.f32 	%f218, %f216, %f217, %f367;
	ld.shared.f32 	%f219, [%r3+4];
	ld.shared.f32 	%f220, [%r20+64];
	fma.rn.f32 	%f221, %f219, %f220, %f218;
	ld.shared.f32 	%f222, [%r3+8];
	ld.shared.f32 	%f223, [%r20+128];
	fma.rn.f32 	%f224, %f222, %f223, %f221;
	ld.shared.f32 	%f225, [%r3+12];
	ld.shared.f32 	%f226, [%r20+192];
	fma.rn.f32 	%f227, %f225, %f226, %f224;
	ld.shared.f32 	%f228, [%r3+16];
	ld.shared.f32 	%f229, [%r20+256];
	fma.rn.f32 	%f230, %f228, %f229, %f227;
	ld.shared.f32 	%f231, [%r3+20];
	ld.shared.f32 	%f232, [%r20+320];
	fma.rn.f32 	%f233, %f231, %f232, %f230;
	ld.shared.f32 	%f234, [%r3+24];
	ld.shared.f32 	%f235, [%r20+384];
	fma.rn.f32 	%f236, %f234, %f235, %f233;
	ld.shared.f32 	%f237, [%r3+28];
	ld.shared.f32 	%f238, [%r20+448];
	fma.rn.f32 	%f239, %f237, %f238, %f236;
	ld.shared.f32 	%f240, [%r3+32];
	ld.shared.f32 	%f241, [%r20+512];
	fma.rn.f32 	%f242, %f240, %f241, %f239;
	ld.shared.f32 	%f243, [%r3+36];
	ld.shared.f32 	%f244, [%r20+576];
	fma.rn.f32 	%f245, %f243, %f244, %f242;
	ld.shared.f32 	%f246, [%r3+40];
	ld.shared.f32 	%f247, [%r20+640];
	fma.rn.f32 	%f248, %f246, %f247, %f245;
	ld.shared.f32 	%f249, [%r3+44];
	ld.shared.f32 	%f250, [%r20+704];
	fma.rn.f32 	%f251, %f249, %f250, %f248;
	ld.shared.f32 	%f252, [%r3+48];
	ld.shared.f32 	%f253, [%r20+768];
	fma.rn.f32 	%f254, %f252, %f253, %f251;
	ld.shared.f32 	%f255, [%r3+52];
	ld.shared.f32 	%f256, [%r20+832];
	fma.rn.f32 	%f257, %f255, %f256, %f254;
	ld.shared.f32 	%f258, [%r3+56];
	ld.shared.f32 	%f259, [%r20+896];
	fma.rn.f32 	%f260, %f258, %f259, %f257;
	ld.shared.f32 	%f261, [%r3+60];
	ld.shared.f32 	%f262, [%r20+960];
	fma.rn.f32 	%f263, %f261, %f262, %f260;
	bar.sync 	0;
	add.s64 	%rd35, %rd64, 1;
	and.b64  	%rd36, %rd35, 4294967295;
	add.s64 	%rd37, %rd4, %rd36;
	shl.b64 	%rd38, %rd37, 2;
	add.s64 	%rd39, %rd30, %rd38;
	ld.global.f32 	%f264, [%rd39];
	st.shared.f32 	[%r16], %f264;
	add.s64 	%rd40, %rd33, %rd38;
	ld.global.f32 	%f265, [%rd40];
	st.shared.f32 	[%r21], %f265;
	bar.sync 	0;
	ld.shared.f32 	%f266, [%r3];
	ld.shared.f32 	%f267, [%r20];
	fma.rn.f32 	%f268, %f266, %f267, %f263;
	ld.shared.f32 	%f269, [%r3+4];
	ld.shared.f32 	%f270, [%r20+64];
	fma.rn.f32 	%f271, %f269, %f270, %f268;
	ld.shared.f32 	%f272, [%r3+8];
	ld.shared.f32 	%f273, [%r20+128];
	fma.rn.f32 	%f274, %f272, %f273, %f271;
	ld.shared.f32 	%f275, [%r3+12];
	ld.shared.f32 	%f276, [%r20+192];
	fma.rn.f32 	%f277, %f275, %f276, %f274;
	ld.shared.f32 	%f278, [%r3+16];
	ld.shared.f32 	%f279, [%r20+256];
	fma.rn.f32 	%f280, %f278, %f279, %f277;
	ld.shared.f32 	%f281, [%r3+20];
	ld.shared.f32 	%f282, [%r20+320];
	fma.rn.f32 	%f283, %f281, %f282, %f280;
	ld.shared.f32 	%f284, [%r3+24];
	ld.shared.f32 	%f285, [%r20+384];
	fma.rn.f32 	%f286, %f284, %f285, %f283;
	ld.shared.f32 	%f287, [%r3+28];
	ld.shared.f32 	%f288, [%r20+448];
	fma.rn.f32 	%f289, %f287, %f288, %f286;
	ld.shared.f32 	%f290, [%r3+32];
	ld.shared.f32 	%f291, [%r20+512];
	fma.rn.f32 	%f292, %f290, %f291, %f289;
	ld.shared.f32 	%f293, [%r3+36];
	ld.shared.f32 	%f294, [%r20+576];
	fma.rn.f32 	%f295, %f293, %f294, %f292;
	ld.shared.f32 	%f296, [%r3+40];
	ld.shared.f32 	%f297, [%r20+640];
	fma.rn.f32 	%f298, %f296, %f297, %f295;
	ld.shared.f32 	%f299, [%r3+44];
	ld.shared.f32 	%f300, [%r20+704];
	fma.rn.f32 	%f301, %f299, %f300, %f298;
	ld.shared.f32 	%f302, [%r3+48];
	ld.shared.f32 	%f303, [%r20+768];
	fma.rn.f32 	%f304, %f302, %f303, %f301;
	ld.shared.f32 	%f305, [%r3+52];
	ld.shared.f32 	%f306, [%r20+832];
	fma.rn.f32 	%f307, %f305, %f306, %f304;
	ld.shared.f32 	%f308, [%r3+56];
	ld.shared.f32 	%f309, [%r20+896];
	fma.rn.f32 	%f310, %f308, %f309, %f307;
	ld.shared.f32 	%f311, [%r3+60];
	ld.shared.f32 	%f312, [%r20+960];
	fma.rn.f32 	%f367, %f311, %f312, %f310;
	bar.sync 	0;
	add.s64 	%rd41, %rd64, 2;
	and.b64  	%rd64, %rd41, 4294967295;
$L__BB1_7:
	and.b64  	%rd42, %rd20, 16;
	setp.eq.s64 	%p6, %rd42, 0;
	@%p6 bra 	$L__BB1_9;
	ld.param.u64 	%rd58, [_Z15matrix_multiplyPfS_S_m_param_1];
	ld.param.u64 	%rd56, [_Z15matrix_multiplyPfS_S_m_param_0];
	add.s64 	%rd43, %rd4, %rd64;
	cvta.to.global.u64 	%rd44, %rd56;
	shl.b64 	%rd45, %rd43, 2;
	add.s64 	%rd46, %rd44, %rd45;
	ld.global.f32 	%f313, [%rd46];
	shl.b32 	%r23, %r1, 2;
	add.s32 	%r24, %r3, %r23;
	st.shared.f32 	[%r24], %f313;
	cvta.to.global.u64 	%rd47, %rd58;
	add.s64 	%rd48, %rd47, %rd45;
	ld.global.f32 	%f314, [%rd48];
	mov.u32 	%r27, _ZZ15matrix_multiplyPfS_S_mE5tileB;
	add.s32 	%r28, %r27, %r23;
	add.s32 	%r29, %r28, %r4;
	st.shared.f32 	[%r29], %f314;
	bar.sync 	0;
	ld.shared.f32 	%f315, [%r3];
	ld.shared.f32 	%f316, [%r28];
	fma.rn.f32 	%f317, %f315, %f316, %f367;
	ld.shared.f32 	%f318, [%r3+4];
	ld.shared.f32 	%f319, [%r28+64];
	fma.rn.f32 	%f320, %f318, %f319, %f317;
	ld.shared.f32 	%f321, [%r3+8];
	ld.shared.f32 	%f322, [%r28+128];
	fma.rn.f32 	%f323, %f321, %f322, %f320;
	ld.shared.f32 	%f324, [%r3+12];
	ld.shared.f32 	%f325, [%r28+192];
	fma.rn.f32 	%f326, %f324, %f325, %f323;
	ld.shared.f32 	%f327, [%r3+16];
	ld.shared.f32 	%f328, [%r28+256];
	fma.rn.f32 	%f329, %f327, %f328, %f326;
	ld.shared.f32 	%f330, [%r3+20];
	ld.shared.f32 	%f331, [%r28+320];
	fma.rn.f32 	%f332, %f330, %f331, %f329;
	ld.shared.f32 	%f333, [%r3+24];
	ld.shared.f32 	%f334, [%r28+384];
	fma.rn.f32 	%f335, %f333, %f334, %f332;
	ld.shared.f32 	%f336, [%r3+28];
	ld.shared.f32 	%f337, [%r28+448];
	fma.rn.f32 	%f338, %f336, %f337, %f335;
	ld.shared.f32 	%f339, [%r3+32];
	ld.shared.f32 	%f340, [%r28+512];
	fma.rn.f32 	%f341, %f339, %f340, %f338;
	ld.shared.f32 	%f342, [%r3+36];
	ld.shared.f32 	%f343, [%r28+576];
	fma.rn.f32 	%f344, %f342, %f343, %f341;
	ld.shared.f32 	%f345, [%r3+40];
	ld.shared.f32 	%f346, [%r28+640];
	fma.rn.f32 	%f347, %f345, %f346, %f344;
	ld.shared.f32 	%f348, [%r3+44];
	ld.shared.f32 	%f349, [%r28+704];
	fma.rn.f32 	%f350, %f348, %f349, %f347;
	ld.shared.f32 	%f351, [%r3+48];
	ld.shared.f32 	%f352, [%r28+768];
	fma.rn.f32 	%f353, %f351, %f352, %f350;
	ld.shared.f32 	%f354, [%r3+52];
	ld.shared.f32 	%f355, [%r28+832];
	fma.rn.f32 	%f356, %f354, %f355, %f353;
	ld.shared.f32 	%f357, [%r3+56];
	ld.shared.f32 	%f358, [%r28+896];
	fma.rn.f32 	%f359, %f357, %f358, %f356;
	ld.shared.f32 	%f360, [%r3+60];
	ld.shared.f32 	%f361, [%r28+960];
	fma.rn.f32 	%f367, %f360, %f361, %f359;
	bar.sync 	0;
$L__BB1_9:
	ld.param.u64 	%rd59, [_Z15matrix_multiplyPfS_S_m_param_2];
	cvta.to.global.u64 	%rd49, %rd59;
	mov.u32 	%r30, %ctaid.y;
	mov.u32 	%r31, %ctaid.x;
	shl.b32 	%r32, %r30, 4;
	shl.b32 	%r33, %r31, 4;
	add.s32 	%r35, %r32, %r2;
	cvt.u64.u32 	%rd50, %r35;
	add.s32 	%r37, %r33, %r1;
	cvt.u64.u32 	%rd51, %r37;
	mad.lo.s64 	%rd52, %rd20, %rd50, %rd51;
	shl.b64 	%rd53, %rd52, 2;
	add.s64 	%rd54, %rd49, %rd53;
	st.global.f32 	[%rd54], %f367;
	ret;

}


// ===== COMPILED SASS (sm_100) =====

	.target	sm_100

	.elftype	@"ET_EXEC"


//--------------------- .note.nv.tkinfo           --------------------------
	.section	.note.nv.tkinfo,"",@"SHT_NOTE"
	.sectionflags	@"SHF_NOTE_NV_TKINFO"
	.tkinfo
        /*0018*/ 	.word	0x00000002
        /*0030*/ 	.string	""
        /*0030*/ 	.string	"ptxas"
        /*0030*/ 	.string	"Cuda compilation tools, release 13.0, V13.0.88"
        /*0030*/ 	.string	"Build cuda_13.0.r13.0/compiler.36424714_0"
        /*0030*/ 	.string	"-arch sm_100 -m 64 "



//--------------------- .note.nv.cuinfo           --------------------------
	.section	.note.nv.cuinfo,"",@"SHT_NOTE"
	.sectionflags	@"SHF_NOTE_NV_CUINFO"
        /*0018*/ 	.short	0x0002
        /*001a*/ 	.short	0x0064
        /*001c*/ 	.short	0x0082
	.zero		2


//--------------------- .nv.info                  --------------------------
	.section	.nv.info,"",@"SHT_CUDA_INFO"
	.align	4


	//----- nvinfo : EIATTR_REGCOUNT
	.align		4
        /*0000*/ 	.byte	0x04, 0x2f
        /*0002*/ 	.short	(.L_1 - .L_0)
	.align		4
.L_0:
        /*0004*/ 	.word	index@(_Z22matrix_multiply_simplePfS_S_m)
        /*0008*/ 	.word	0x00000020


	//----- nvinfo : EIATTR_FRAME_SIZE
	.align		4
.L_1:
        /*000c*/ 	.byte	0x04, 0x11
        /*000e*/ 	.short	(.L_3 - .L_2)
	.align		4
.L_2:
        /*0010*/ 	.word	index@(_Z22matrix_multiply_simplePfS_S_m)
        /*0014*/ 	.word	0x00000000


	//----- nvinfo : EIATTR_REGCOUNT
	.align		4
.L_3:
        /*0018*/ 	.byte	0x04, 0x2f
        /*001a*/ 	.short	(.L_5 - .L_4)
	.align		4
.L_4:
        /*001c*/ 	.word	index@(_Z15matrix_multiplyPfS_S_m)
        /*0020*/ 	.word	0x00000020


	//----- nvinfo : EIATTR_FRAME_SIZE
	.align		4
.L_5:
        /*0024*/ 	.byte	0x04, 0x11
        /*0026*/ 	.short	(.L_7 - .L_6)
	.align		4
.L_6:
        /*0028*/ 	.word	index@(_Z15matrix_multiplyPfS_S_m)
        /*002c*/ 	.word	0x00000000


	//----- nvinfo : EIATTR_MIN_STACK_SIZE
	.align		4
.L_7:
        /*0030*/ 	.byte	0x04, 0x12
        /*0032*/ 	.short	(.L_9 - .L_8)
	.align		4
.L_8:
        /*0034*/ 	.word	index@(_Z15matrix_multiplyPfS_S_m)
        /*0038*/ 	.word	0x00000000


	//----- nvinfo : EIATTR_MIN_STACK_SIZE
	.align		4
.L_9:
        /*003c*/ 	.byte	0x04, 0x12
        /*003e*/ 	.short	(.L_11 - .L_10)
	.align		4
.L_10:
        /*0040*/ 	.word	index@(_Z22matrix_multiply_simplePfS_S_m)
        /*0044*/ 	.word	0x00000000
.L_11:


//--------------------- .nv.compat                --------------------------
	.section	.nv.compat,"",@"SHT_CUDA_COMPAT_INFO"
	.align	4
        /*0000*/ 	.byte	0x02, 0x09, 0x00, 0x00, 0x02, 0x02, 0x01, 0x00, 0x02, 0x05, 0x05, 0x00, 0x03, 0x07, 0x01, 0x01
        /*0010*/ 	.byte	0x02, 0x03, 0x00, 0x00, 0x02, 0x06, 0x01, 0x00, 0x04, 0x0b, 0x08, 0x00, 0x09, 0x00, 0x00, 0x00
        /*0020*/ 	.byte	0x00, 0x00, 0x00, 0x00


//--------------------- .nv.info._Z15matrix_multiplyPfS_S_m --------------------------
	.section	.nv.info._Z15matrix_multiplyPfS_S_m,"",@"SHT_CUDA_INFO"
	.sectionflags	@""
	.align	4


	//----- nvinfo : EIATTR_CUDA_API_VERSION
	.align		4
        /*0000*/ 	.byte	0x04, 0x37
        /*0002*/ 	.short	(.L_13 - .L_12)
.L_12:
        /*0004*/ 	.word	0x00000082


	//----- nvinfo : EIATTR_KPARAM_INFO
	.align		4
.L_13:
        /*0008*/ 	.byte	0x04, 0x17
        /*000a*/ 	.short	(.L_15 - .L_14)
.L_14:
        /*000c*/ 	.word	0x00000000
        /*0010*/ 	.short	0x0003
        /*0012*/ 	.short	0x0018
        /*0014*/ 	.byte	0x00, 0xf0, 0x21, 0x00


	//----- nvinfo : EIATTR_KPARAM_INFO
	.align		4
.L_15:
        /*0018*/ 	.byte	0x04, 0x17
        /*001a*/ 	.short	(.L_17 - .L_16)
.L_16:
        /*001c*/ 	.word	0x00000000
        /*0020*/ 	.short	0x0002
        /*0022*/ 	.short	0x0010
        /*0024*/ 	.byte	0x00, 0xf5, 0x21, 0x00


	//----- nvinfo : EIATTR_KPARAM_INFO
	.align		4
.L_17:
        /*0028*/ 	.byte	0x04, 0x17
        /*002a*/ 	.short	(.L_19 - .L_18)
.L_18:
        /*002c*/ 	.word	0x00000000
        /*0030*/ 	.short	0x0001
        /*0032*/ 	.short	0x0008
        /*0034*/ 	.byte	0x00, 0xf5, 0x21, 0x00


	//----- nvinfo : EIATTR_KPARAM_INFO
	.align		4
.L_19:
        /*0038*/ 	.byte	0x04, 0x17
        /*003a*/ 	.short	(.L_21 - .L_20)
.L_20:
        /*003c*/ 	.word	0x00000000
        /*0040*/ 	.short	0x0000
        /*0042*/ 	.short	0x0000
        /*0044*/ 	.byte	0x00, 0xf5, 0x21, 0x00


	//----- nvinfo : EIATTR_SPARSE_MMA_MASK
	.align		4
.L_21:
        /*0048*/ 	.byte	0x03, 0x50
        /*004a*/ 	.short	0x0000


	//----- nvinfo : EIATTR_MAXREG_COUNT
	.align		4
        /*004c*/ 	.byte	0x03, 0x1b
        /*004e*/ 	.short	0x00ff


	//----- nvinfo : EIATTR_NUM_BARRIERS
	.align		4
        /*0050*/ 	.byte	0x02, 0x4c
        /*0052*/ 	.byte	0x01
	.zero		1


	//----- nvinfo : EIATTR_MERCURY_ISA_VERSION
	.align		4
        /*0054*/ 	.byte	0x03, 0x5f
        /*0056*/ 	.short	0x0101


	//----- nvinfo : EIATTR_VRC_CTA_INIT_COUNT
	.align		4
        /*0058*/ 	.byte	0x02, 0x4a
	.zero		1
	.zero		1


	//----- nvinfo : EIATTR_EXIT_INSTR_OFFSETS
	.align		4
        /*005c*/ 	.byte	0x04, 0x1c
        /*005e*/ 	.short	(.L_23 - .L_22)


	//   ....[0]....
.L_22:
        /*0060*/ 	.word	0x00001950


	//----- nvinfo : EIATTR_CBANK_PARAM_SIZE
	.align		4
.L_23:
        /*0064*/ 	.byte	0x03, 0x19
        /*0066*/ 	.short	0x0020


	//----- nvinfo : EIATTR_PARAM_CBANK
	.align		4
        /*0068*/ 	.byte	0x04, 0x0a
        /*006a*/ 	.short	(.L_25 - .L_24)
	.align		4
.L_24:
        /*006c*/ 	.word	index@(.nv.constant0._Z15matrix_multiplyPfS_S_m)
        /*0070*/ 	.short	0x0380
        /*0072*/ 	.short	0x0020


	//----- nvinfo : EIATTR_SW_WAR
	.align		4
.L_25:
        /*0074*/ 	.byte	0x04, 0x36
        /*0076*/ 	.short	(.L_27 - .L_26)
.L_26:
        /*0078*/ 	.word	0x00000008
.L_27:


//--------------------- .nv.info._Z22matrix_multiply_simplePfS_S_m --------------------------
	.section	.nv.info._Z22matrix_multiply_simplePfS_S_m,"",@"SHT_CUDA_INFO"
	.sectionflags	@""
	.align	4


	//----- nvinfo : EIATTR_CUDA_API_VERSION
	.align		4
        /*0000*/ 	.byte	0x04, 0x37
        /*0002*/ 	.short	(.L_29 - .L_28)
.L_28:
        /*0004*/ 	.word	0x00000082


	//----- nvinfo : EIATTR_KPARAM_INFO
	.align		4
.L_29:
        /*0008*/ 	.byte	0x04, 0x17
        /*000a*/ 	.short	(.L_31 - .L_30)
.L_30:
        /*000c*/ 	.word	0x00000000
        /*0010*/ 	.short	0x0003
        /*0012*/ 	.short	0x0018
        /*0014*/ 	.byte	0x00, 0xf0, 0x21, 0x00


	//----- nvinfo : EIATTR_KPARAM_INFO
	.align		4
.L_31:
        /*0018*/ 	.byte	0x04, 0x17
        /*001a*/ 	.short	(.L_33 - .L_32)
.L_32:
        /*001c*/ 	.word	0x00000000
        /*0020*/ 	.short	0x0002
        /*0022*/ 	.short	0x0010
        /*0024*/ 	.byte	0x00, 0xf5, 0x21, 0x00


	//----- nvinfo : EIATTR_KPARAM_INFO
	.align		4
.L_33:
        /*0028*/ 	.byte	0x04, 0x17
        /*002a*/ 	.short	(.L_35 - .L_34)
.L_34:
        /*002c*/ 	.word	0x00000000
        /*0030*/ 	.short	0x0001
        /*0032*/ 	.short	0x0008
        /*0034*/ 	.byte	0x00, 0xf5, 0x21, 0x00


	//----- nvinfo : EIATTR_KPARAM_INFO
	.align		4
.L_35:
        /*0038*/ 	.byte	0x04, 0x17
        /*003a*/ 	.short	(.L_37 - .L_36)
.L_36:
        /*003c*/ 	.word	0x00000000
        /*0040*/ 	.short	0x0000
        /*0042*/ 	.short	0x0000
        /*0044*/ 	.byte	0x00, 0xf5, 0x21, 0x00


	//----- nvinfo : EIATTR_SPARSE_MMA_MASK
	.align		4
.L_37:
        /*0048*/ 	.byte	0x03, 0x50
        /*004a*/ 	.short	0x0000


	//----- nvinfo : EIATTR_MAXREG_COUNT
	.align		4
        /*004c*/ 	.byte	0x03, 0x1b
        /*004e*/ 	.short	0x00ff


	//----- nvinfo : EIATTR_MERCURY_ISA_VERSION
	.align		4
        /*0050*/ 	.byte	0x03, 0x5f
        /*0052*/ 	.short	0x0101


	//----- nvinfo : EIATTR_VRC_CTA_INIT_COUNT
	.align		4
        /*0054*/ 	.byte	0x02, 0x4a
	.zero		1
	.zero		1


	//----- nvinfo : EIATTR_EXIT_INSTR_OFFSETS
	.align		4
        /*0058*/ 	.byte	0x04, 0x1c
        /*005a*/ 	.short	(.L_39 - .L_38)


	//   ....[0]....
.L_38:
        /*005c*/ 	.word	0x00000d50


	//----- nvinfo : EIATTR_CBANK_PARAM_SIZE
	.align		4
.L_39:
        /*0060*/ 	.byte	0x03, 0x19
        /*0062*/ 	.short	0x0020


	//----- nvinfo : EIATTR_PARAM_CBANK
	.align		4
        /*0064*/ 	.byte	0x04, 0x0a
        /*0066*/ 	.short	(.L_41 - .L_40)
	.align		4
.L_40:
        /*0068*/ 	.word	index@(.nv.constant0._Z22matrix_multiply_simplePfS_S_m)
        /*006c*/ 	.short	0x0380
        /*006e*/ 	.short	0x0020


	//----- nvinfo : EIATTR_SW_WAR
	.align		4
.L_41:
        /*0070*/ 	.byte	0x04, 0x36
        /*0072*/ 	.short	(.L_43 - .L_42)
.L_42:
        /*0074*/ 	.word	0x00000008
.L_43:


//--------------------- .nv.callgraph             --------------------------
	.section	.nv.callgraph,"",@"SHT_CUDA_CALLGRAPH"
	.align	4
	.sectionentsize	8
	.align		4
        /*0000*/ 	.word	0x00000000
	.align		4
        /*0004*/ 	.word	0xffffffff
	.align		4
        /*0008*/ 	.word	0x00000000
	.align		4
        /*000c*/ 	.word	0xfffffffe
	.align		4
        /*0010*/ 	.word	0x00000000
	.align		4
        /*0014*/ 	.word	0xfffffffd
	.align		4
        /*0018*/ 	.word	0x00000000
	.align		4
        /*001c*/ 	.word	0xfffffffc


//--------------------- .text._Z15matrix_multiplyPfS_S_m --------------------------
	.section	.text._Z15matrix_multiplyPfS_S_m,"ax",@progbits
	.align	128
        .global         _Z15matrix_multiplyPfS_S_m
        .type           _Z15matrix_multiplyPfS_S_m,@function
        .size           _Z15matrix_multiplyPfS_S_m,(.L_x_11 - _Z15matrix_multiplyPfS_S_m)
        .other          _Z15matrix_multiplyPfS_S_m,@"STO_CUDA_ENTRY STV_DEFAULT"
_Z15matrix_multiplyPfS_S_m:
.text._Z15matrix_multiplyPfS_S_m:
[----:B------:R-:W-:Y:S01]  /*0000*/  LDC R1, c[0x0][0x37c] ;  /* 0x0000df00ff017b82 */ /* 0x000fe20000000800 */
[----:B------:R-:W0:Y:S01]  /*0010*/  LDCU.64 UR16, c[0x0][0x398] ;  /* 0x00007300ff1077ac */ /* 0x000e220008000a00 */
[----:B------:R-:W1:Y:S01]  /*0020*/  S2R R20, SR_TID.X ;  /* 0x0000000000147919 */ /* 0x000e620000002100 */
[----:B------:R-:W-:Y:S01]  /*0030*/  HFMA2 R7, -RZ, RZ, 0, 0 ;  /* 0x00000000ff077431 */ /* 0x000fe200000001ff */
[----:B------:R-:W2:Y:S01]  /*0040*/  LDCU.64 UR12, c[0x0][0x358] ;  /* 0x00006b00ff0c77ac */ /* 0x000ea20008000a00 */
[----:B------:R-:W3:Y:S01]  /*0050*/  S2R R0, SR_TID.Y ;  /* 0x0000000000007919 */ /* 0x000ee20000002200 */
[----:B0-----:R-:W-:-:S04]  /*0060*/  UISETP.GE.U32.AND UP0, UPT, UR16, 0x10, UPT ;  /* 0x000000101000788c */ /* 0x001fc8000bf06070 */
[----:B------:R-:W-:-:S09]  /*0070*/  UISETP.GE.U32.AND.EX UP0, UPT, UR17, URZ, UPT, UP0 ;  /* 0x000000ff1100728c */ /* 0x000fd2000bf06100 */
[----:B--2---:R-:W-:Y:S05]  /*0080*/  BRA.U !UP0, `(.L_x_0) ;  /* 0x0000001908047547 */ /* 0x004fea000b800000 */
[----:B------:R-:W0:Y:S01]  /*0090*/  S2UR UR8, SR_CgaCtaId ;  /* 0x00000000000879c3 */ /* 0x000e220000008800 */
[----:B------:R-:W-:Y:S01]  /*00a0*/  USHF.R.U64 UR9, UR16, 0x4, UR17 ;  /* 0x0000000410097899 */ /* 0x000fe20008001211 */
[----:B------:R-:W-:Y:S01]  /*00b0*/  MOV R21, RZ ;  /* 0x000000ff00157202 */ /* 0x000fe20000000f00 */
[----:B------:R-:W-:Y:S01]  /*00c0*/  USHF.R.U32.HI UR10, URZ, 0x4, UR17 ;  /* 0x00000004ff0a7899 */ /* 0x000fe20008011611 */
[----:B------:R-:W-:Y:S01]  /*00d0*/  MOV R7, RZ ;  /* 0x000000ff00077202 */ /* 0x000fe20000000f00 */
[----:B------:R-:W-:Y:S01]  /*00e0*/  UIADD3 UR5, UP0, UPT, UR9, -0x1, URZ ;  /* 0xffffffff09057890 */ /* 0x000fe2000ff1e0ff */
[----:B------:R-:W-:Y:S01]  /*00f0*/  UMOV UR6, 0x400 ;  /* 0x0000040000067882 */ /* 0x000fe20000000000 */
[----:B------:R-:W-:Y:S01]  /*0100*/  ULOP3.LUT UR11, UR9, 0x3, URZ, 0xc0, !UPT ;  /* 0x00000003090b7892 */ /* 0x000fe2000f8ec0ff */
[C---:B-1-3--:R-:W-:Y:S01]  /*0110*/  IMAD.WIDE.U32 R22, R0.reuse, UR16, R20 ;  /* 0x0000001000167c25 */ /* 0x04afe2000f8e0014 */
[----:B------:R-:W-:Y:S02]  /*0120*/  UIADD3.X UR14, UPT, UPT, UR10, -0x1, URZ, UP0, !UPT ;  /* 0xffffffff0a0e7890 */ /* 0x000fe400087fe4ff */
[----:B------:R-:W-:Y:S01]  /*0130*/  UISETP.GE.U32.AND UP1, UPT, UR5, 0x3, UPT ;  /* 0x000000030500788c */ /* 0x000fe2000bf26070 */
[----:B------:R-:W-:Y:S01]  /*0140*/  IMAD R3, R0, UR17, R23 ;  /* 0x0000001100037c24 */ /* 0x000fe2000f8e0217 */
[----:B------:R-:W-:-:S02]  /*0150*/  UISETP.NE.U32.AND UP0, UPT, UR11, URZ, UPT ;  /* 0x000000ff0b00728c */ /* 0x000fc4000bf05070 */
[----:B------:R-:W-:Y:S01]  /*0160*/  UISETP.GE.U32.AND.EX UP1, UPT, UR14, URZ, UPT, UP1 ;  /* 0x000000ff0e00728c */ /* 0x000fe2000bf26110 */
[----:B------:R-:W-:Y:S01]  /*0170*/  UMOV UR4, URZ ;  /* 0x000000ff00047c82 */ /* 0x000fe20008000000 */
[----:B------:R-:W-:Y:S01]  /*0180*/  UISETP.NE.AND.EX UP0, UPT, URZ, URZ, UPT, UP0 ;  /* 0x000000ffff00728c */ /* 0x000fe2000bf05300 */
[----:B------:R-:W-:Y:S01]  /*0190*/  UMOV UR5, URZ ;  /* 0x000000ff00057c82 */ /* 0x000fe20008000000 */
[----:B0-----:R-:W-:-:S06]  /*01a0*/  ULEA UR7, UR8, UR6, 0x18 ;  /* 0x0000000608077291 */ /* 0x001fcc000f8ec0ff */
[----:B------:R-:W-:Y:S01]  /*01b0*/  LEA R6, R0, UR7, 0x6 ;  /* 0x0000000700067c11 */ /* 0x000fe2000f8e30ff */
[----:B------:R-:W-:Y:S06]  /*01c0*/  BRA.U !UP1, `(.L_x_1) ;  /* 0x0000000d09087547 */ /* 0x000fec000b800000 */
[----:B------:R-:W0:Y:S01]  /*01d0*/  LDCU.128 UR20, c[0x0][0x380] ;  /* 0x00007000ff1477ac */ /* 0x000e220008000c00 */
[----:B------:R-:W-:Y:S02]  /*01e0*/  LEA R16, P1, R22, 0x8, 0x2 ;  /* 0x0000000816107811 */ /* 0x000fe400078210ff */
[----:B------:R-:W-:Y:S01]  /*01f0*/  LEA R4, R20, R6, 0x2 ;  /* 0x0000000614047211 */ /* 0x000fe200078e10ff */
[----:B------:R-:W-:Y:S01]  /*0200*/  UIADD3 UR4, UPT, UPT, UR6, 0x400, URZ ;  /* 0x0000040006047890 */ /* 0x000fe2000fffe0ff */
[----:B------:R-:W-:Y:S01]  /*0210*/  LEA.HI.X R17, R22, RZ, R3, 0x2, P1 ;  /* 0x000000ff16117211 */ /* 0x000fe200008f1403 */
[----:B------:R-:W-:Y:S01]  /*0220*/  ULOP3.LUT UR5, UR10, 0xfffffff, URZ, 0xc0, !UPT ;  /* 0x0fffffff0a057892 */ /* 0x000fe2000f8ec0ff */
[----:B------:R-:W-:Y:S01]  /*0230*/  MOV R7, RZ ;  /* 0x000000ff00077202 */ /* 0x000fe20000000f00 */
[----:B------:R-:W-:Y:S02]  /*0240*/  ULEA UR7, UR8, UR4, 0x18 ;  /* 0x0000000408077291 */ /* 0x000fe4000f8ec0ff */
[----:B------:R-:W-:-:S03]  /*0250*/  ULOP3.LUT UR4, UR9, 0xfffffffc, URZ, 0xc0, !UPT ;  /* 0xfffffffc09047892 */ /* 0x000fc6000f8ec0ff */
[----:B------:R-:W-:Y:S01]  /*0260*/  UMOV UR9, UR5 ;  /* 0x0000000500097c82 */ /* 0x000fe20008000000 */
[----:B------:R-:W-:-:S03]  /*0270*/  LEA R5, R20, UR7, 0x2 ;  /* 0x0000000714057c11 */ /* 0x000fc6000f8e10ff */
[----:B------:R-:W-:Y:S01]  /*0280*/  UMOV UR7, UR4 ;  /* 0x0000000400077c82 */ /* 0x000fe20008000000 */
[C---:B0-----:R-:W-:Y:S02]  /*0290*/  IADD3 R18, P0, PT, R16.reuse, UR20, RZ ;  /* 0x0000001410127c10 */ /* 0x041fe4000ff1e0ff */
[----:B------:R-:W-:Y:S02]  /*02a0*/  IADD3 R16, P1, PT, R16, UR22, RZ ;  /* 0x0000001610107c10 */ /* 0x000fe4000ff3e0ff */
[C---:B------:R-:W-:Y:S02]  /*02b0*/  IADD3.X R19, PT, PT, R17.reuse, UR21, RZ, P0, !PT ;  /* 0x0000001511137c10 */ /* 0x040fe400087fe4ff */
[----:B------:R-:W-:Y:S02]  /*02c0*/  IADD3.X R17, PT, PT, R17, UR23, RZ, P1, !PT ;  /* 0x0000001711117c10 */ /* 0x000fe40008ffe4ff */
[----:B------:R-:W-:-:S07]  /*02d0*/  LEA R2, R0, R5, 0x6 ;  /* 0x0000000500027211 */ /* 0x000fce00078e30ff */
.L_x_2:
[----:B------:R-:W2:Y:S04]  /*02e0*/  LDG.E R29, desc[UR12][R18.64+-0x8] ;  /* 0xfffff80c121d7981 */ /* 0x000ea8000c1e1900 */
[----:B------:R-:W3:Y:S04]  /*02f0*/  LDG.E R9, desc[UR12][R16.64+-0x8] ;  /* 0xfffff80c10097981 */ /* 0x000ee8000c1e1900 */
[----:B--2---:R-:W-:Y:S04]  /*0300*/  STS [R4], R29 ;  /* 0x0000001d04007388 */ /* 0x004fe80000000800 */
[----:B---3--:R-:W-:Y:S01]  /*0310*/  STS [R2], R9 ;  /* 0x0000000902007388 */ /* 0x008fe20000000800 */
[----:B------:R-:W-:Y:S06]  /*0320*/  BAR.SYNC.DEFER_BLOCKING 0x0 ;  /* 0x0000000000007b1d */ /* 0x000fec0000010000 */
[----:B------:R-:W-:Y:S04]  /*0330*/  LDS R8, [R5] ;  /* 0x0000000005087984 */ /* 0x000fe80000000800 */
[----:B------:R-:W0:Y:S04]  /*0340*/  LDS.128 R12, [R6] ;  /* 0x00000000060c7984 */ /* 0x000e280000000c00 */
[----:B------:R-:W1:Y:S04]  /*0350*/  LDS R28, [R5+0x40] ;  /* 0x00004000051c7984 */ /* 0x000e680000000800 */
[----:B------:R-:W2:Y:S04]  /*0360*/  LDS R25, [R5+0x80] ;  /* 0x0000800005197984 */ /* 0x000ea80000000800 */
[----:B------:R-:W3:Y:S04]  /*0370*/  LDS R26, [R5+0xc0] ;  /* 0x0000c000051a7984 */ /* 0x000ee80000000800 */
[----:B------:R-:W-:Y:S04]  /*0380*/  LDS R27, [R5+0x100] ;  /* 0x00010000051b7984 */ /* 0x000fe80000000800 */
[----:B------:R-:W-:Y:S01]  /*0390*/  LDS R24, [R5+0x140] ;  /* 0x0001400005187984 */ /* 0x000fe20000000800 */
[----:B0-----:R-:W-:-:S03]  /*03a0*/  FFMA R7, R12, R8, R7 ;  /* 0x000000080c077223 */ /* 0x001fc60000000007 */
[----:B------:R-:W0:Y:S01]  /*03b0*/  LDS.128 R8, [R6+0x10] ;  /* 0x0000100006087984 */ /* 0x000e220000000c00 */
[----:B-1----:R-:W-:-:S03]  /*03c0*/  FFMA R28, R28, R13, R7 ;  /* 0x0000000d1c1c7223 */ /* 0x002fc60000000007 */
[----:B------:R-:W1:Y:S01]  /*03d0*/  LDS R7, [R5+0x180] ;  /* 0x0001800005077984 */ /* 0x000e620000000800 */
[----:B--2---:R-:W-:-:S04]  /*03e0*/  FFMA R25, R25, R14, R28 ;  /* 0x0000000e19197223 */ /* 0x004fc8000000001c */
[----:B---3--:R-:W-:Y:S02]  /*03f0*/  FFMA R15, R26, R15, R25 ;  /* 0x0000000f1a0f7223 */ /* 0x008fe40000000019 */
[----:B------:R-:W2:Y:S04]  /*0400*/  LDS R26, [R5+0x1c0] ;  /* 0x0001c000051a7984 */ /* 0x000ea80000000800 */
[----:B------:R-:W-:Y:S01]  /*0410*/  LDS R25, [R5+0x200] ;  /* 0x0002000005197984 */ /* 0x000fe20000000800 */
[----:B0-----:R-:W-:-:S03]  /*0420*/  FFMA R27, R8, R27, R15 ;  /* 0x0000001b081b7223 */ /* 0x001fc6000000000f */
[----:B------:R-:W0:Y:S01]  /*0430*/  LDS.128 R12, [R6+0x20] ;  /* 0x00002000060c7984 */ /* 0x000e220000000c00 */
[----:B------:R-:W-:-:S03]  /*0440*/  FFMA R24, R24, R9, R27 ;  /* 0x0000000918187223 */ /* 0x000fc6000000001b */
[----:B------:R-:W3:Y:S01]  /*0450*/  LDS R27, [R5+0x240] ;  /* 0x00024000051b7984 */ /* 0x000ee20000000800 */
[----:B-1----:R-:W-:-:S03]  /*0460*/  FFMA R7, R7, R10, R24 ;  /* 0x0000000a07077223 */ /* 0x002fc60000000018 */
[----:B------:R-:W1:Y:S01]  /*0470*/  LDS R9, [R5+0x280] ;  /* 0x0002800005097984 */ /* 0x000e620000000800 */
[----:B--2---:R-:W-:-:S03]  /*0480*/  FFMA R7, R26, R11, R7 ;  /* 0x0000000b1a077223 */ /* 0x004fc60000000007 */
[----:B------:R-:W-:Y:S04]  /*0490*/  LDS R24, [R5+0x340] ;  /* 0x0003400005187984 */ /* 0x000fe80000000800 */
[----:B------:R-:W-:Y:S01]  /*04a0*/  LDS R26, [R5+0x3c0] ;  /* 0x0003c000051a7984 */ /* 0x000fe20000000800 */
[----:B0-----:R-:W-:-:S03]  /*04b0*/  FFMA R12, R12, R25, R7 ;  /* 0x000000190c0c7223 */ /* 0x001fc60000000007 */
[----:B------:R-:W-:Y:S01]  /*04c0*/  LDS R25, [R5+0x380] ;  /* 0x0003800005197984 */ /* 0x000fe20000000800 */
[----:B---3--:R-:W-:-:S03]  /*04d0*/  FFMA R8, R27, R13, R12 ;  /* 0x0000000d1b087223 */ /* 0x008fc6000000000c */
[----:B------:R-:W0:Y:S01]  /*04e0*/  LDS R12, [R5+0x2c0] ;  /* 0x0002c000050c7984 */ /* 0x000e220000000800 */
[----:B-1----:R-:W-:-:S03]  /*04f0*/  FFMA R7, R9, R14, R8 ;  /* 0x0000000e09077223 */ /* 0x002fc60000000008 */
[----:B------:R-:W-:Y:S04]  /*0500*/  LDS R13, [R5+0x300] ;  /* 0x00030000050d7984 */ /* 0x000fe80000000800 */
[----:B------:R-:W1:Y:S01]  /*0510*/  LDS.128 R8, [R6+0x30] ;  /* 0x0000300006087984 */ /* 0x000e620000000c00 */
[----:B------:R-:W-:Y:S06]  /*0520*/  BAR.SYNC.DEFER_BLOCKING 0x0 ;  /* 0x0000000000007b1d */ /* 0x000fec0000010000 */
[----:B------:R-:W2:Y:S04]  /*0530*/  LDG.E R29, desc[UR12][R18.64+-0x4] ;  /* 0xfffffc0c121d7981 */ /* 0x000ea8000c1e1900 */
[----:B------:R-:W3:Y:S01]  /*0540*/  LDG.E R27, desc[UR12][R16.64+-0x4] ;  /* 0xfffffc0c101b7981 */ /* 0x000ee2000c1e1900 */
[----:B0-----:R-:W-:-:S03]  /*0550*/  FFMA R15, R12, R15, R7 ;  /* 0x0000000f0c0f7223 */ /* 0x001fc60000000007 */
[----:B--2---:R-:W-:Y:S04]  /*0560*/  STS [R4], R29 ;  /* 0x0000001d04007388 */ /* 0x004fe80000000800 */
[----:B---3--:R1:W-:Y:S01]  /*0570*/  STS [R2], R27 ;  /* 0x0000001b02007388 */ /* 0x0083e20000000800 */
[----:B------:R-:W-:Y:S01]  /*0580*/  BAR.SYNC.DEFER_BLOCKING 0x0 ;  /* 0x0000000000007b1d */ /* 0x000fe20000010000 */
[----:B-1----:R-:W-:-:S04]  /*0590*/  FFMA R27, R8, R13, R15 ;  /* 0x0000000d081b7223 */ /* 0x002fc8000000000f */
[----:B------:R-:W-:-:S04]  /*05a0*/  FFMA R8, R24, R9, R27 ;  /* 0x0000000918087223 */ /* 0x000fc8000000001b */
[----:B------:R-:W-:-:S04]  /*05b0*/  FFMA R9, R25, R10, R8 ;  /* 0x0000000a19097223 */ /* 0x000fc80000000008 */
[----:B------:R-:W-:Y:S01]  /*05c0*/  FFMA R9, R26, R11, R9 ;  /* 0x0000000b1a097223 */ /* 0x000fe20000000009 */
        /* <DEDUP_REMOVED lines=11> */
[----:B--2---:R-:W-:-:S03]  /*0680*/  FFMA R25, R25, R14, R24 ;  /* 0x0000000e19197223 */ /* 0x004fc60000000018 */
[----:B------:R-:W2:Y:S01]  /*0690*/  LDS R24, [R5+0x1c0] ;  /* 0x0001c00005187984 */ /* 0x000ea20000000800 */
[----:B---3--:R-:W-:-:S03]  /*06a0*/  FFMA R15, R28, R15, R25 ;  /* 0x0000000f1c0f7223 */ /* 0x008fc60000000019 */
        /* <DEDUP_REMOVED lines=60> */
[----:B------:R2:W3:Y:S04]  /*0a70*/  LDG.E R29, desc[UR12][R18.64+0x4] ;  /* 0x0000040c121d7981 */ /* 0x0004e8000c1e1900 */
[----:B------:R4:W5:Y:S01]  /*0a80*/  LDG.E R28, desc[UR12][R16.64+0x4] ;  /* 0x0000040c101c7981 */ /* 0x000962000c1e1900 */
[----:B0-----:R-:W-:Y:S01]  /*0a90*/  FFMA R15, R12, R15, R7 ;  /* 0x0000000f0c0f7223 */ /* 0x001fe20000000007 */
[----:B------:R-:W-:-:S04]  /*0aa0*/  UIADD3 UR7, UP1, UPT, UR7, -0x4, URZ ;  /* 0xfffffffc07077890 */ /* 0x000fc8000ff3e0ff */
[----:B------:R-:W-:Y:S01]  /*0ab0*/  UIADD3.X UR9, UPT, UPT, UR9, -0x1, URZ, UP1, !UPT ;  /* 0xffffffff09097890 */ /* 0x000fe20008ffe4ff */
[----:B--2---:R-:W-:Y:S01]  /*0ac0*/  IADD3 R18, P0, PT, R18, 0x10, RZ ;  /* 0x0000001012127810 */ /* 0x004fe20007f1e0ff */
[----:B-1----:R-:W-:Y:S01]  /*0ad0*/  FFMA R27, R8, R13, R15 ;  /* 0x0000000d081b7223 */ /* 0x002fe2000000000f */
[----:B------:R-:W-:Y:S01]  /*0ae0*/  UISETP.NE.U32.AND UP1, UPT, UR7, URZ, UPT ;  /* 0x000000ff0700728c */ /* 0x000fe2000bf25070 */
[----:B----4-:R-:W-:Y:S02]  /*0af0*/  IADD3 R16, P1, PT, R16, 0x10, RZ ;  /* 0x0000001010107810 */ /* 0x010fe40007f3e0ff */
[----:B------:R-:W-:Y:S01]  /*0b00*/  FFMA R8, R26, R9, R27 ;  /* 0x000000091a087223 */ /* 0x000fe2000000001b */
[----:B------:R-:W-:Y:S01]  /*0b10*/  UISETP.NE.AND.EX UP1, UPT, UR9, URZ, UPT, UP1 ;  /* 0x000000ff0900728c */ /* 0x000fe2000bf25310 */
[----:B------:R-:W-:Y:S02]  /*0b20*/  IADD3.X R19, PT, PT, RZ, R19, RZ, P0, !PT ;  /* 0x00000013ff137210 */ /* 0x000fe400007fe4ff */
[----:B------:R-:W-:Y:S01]  /*0b30*/  FFMA R9, R25, R10, R8 ;  /* 0x0000000a19097223 */ /* 0x000fe20000000008 */
[----:B------:R-:W-:-:S03]  /*0b40*/  IADD3.X R17, PT, PT, RZ, R17, RZ, P1, !PT ;  /* 0x00000011ff117210 */ /* 0x000fc60000ffe4ff */
[----:B------:R-:W-:Y:S01]  /*0b50*/  FFMA R9, R24, R11, R9 ;  /* 0x0000000b18097223 */ /* 0x000fe20000000009 */
[----:B---3--:R-:W-:Y:S04]  /*0b60*/  STS [R4], R29 ;  /* 0x0000001d04007388 */ /* 0x008fe80000000800 */
[----:B-----5:R-:W-:Y:S01]  /*0b70*/  STS [R2], R28 ;  /* 0x0000001c02007388 */ /* 0x020fe20000000800 */
        /* <DEDUP_REMOVED lines=15> */
[----:B------:R-:W-:Y:S04]  /*0c70*/  LDS R25, [R5+0x200] ;  /* 0x0002000005197984 */ /* 0x000fe80000000800 */
[----:B------:R-:W-:Y:S01]  /*0c80*/  LDS R24, [R5+0x240] ;  /* 0x0002400005187984 */ /* 0x000fe20000000800 */
[----:B0-----:R-:W-:-:S03]  /*0c90*/  FFMA R27, R8, R27, R15 ;  /* 0x0000001b081b7223 */ /* 0x001fc6000000000f */
[----:B------:R-:W0:Y:S01]  /*0ca0*/  LDS.128 R12, [R6+0x20] ;  /* 0x00002000060c7984 */ /* 0x000e220000000c00 */
[----:B-1----:R-:W-:-:S04]  /*0cb0*/  FFMA R26, R26, R9, R27 ;  /* 0x000000091a1a7223 */ /* 0x002fc8000000001b */
[----:B--2---:R-:W-:Y:S02]  /*0cc0*/  FFMA R9, R7, R10, R26 ;  /* 0x0000000a07097223 */ /* 0x004fe4000000001a */
[----:B------:R-:W1:Y:S02]  /*0cd0*/  LDS R7, [R5+0x280] ;  /* 0x0002800005077984 */ /* 0x000e640000000800 */
[----:B------:R-:W-:Y:S02]  /*0ce0*/  FFMA R9, R28, R11, R9 ;  /* 0x0000000b1c097223 */ /* 0x000fe40000000009 */
[----:B------:R-:W2:Y:S02]  /*0cf0*/  LDS R26, [R5+0x2c0] ;  /* 0x0002c000051a7984 */ /* 0x000ea40000000800 */
[----:B0-----:R-:W-:Y:S02]  /*0d00*/  FFMA R27, R12, R25, R9 ;  /* 0x000000190c1b7223 */ /* 0x001fe40000000009 */
[----:B------:R-:W-:Y:S02]  /*0d10*/  LDS R25, [R5+0x300] ;  /* 0x0003000005197984 */ /* 0x000fe40000000800 */
[----:B------:R-:W-:-:S02]  /*0d20*/  FFMA R28, R24, R13, R27 ;  /* 0x0000000d181c7223 */ /* 0x000fc4000000001b */
[----:B------:R-:W0:Y:S02]  /*0d30*/  LDS.128 R8, [R6+0x30] ;  /* 0x0000300006087984 */ /* 0x000e240000000c00 */
[----:B-1----:R-:W-:Y:S02]  /*0d40*/  FFMA R7, R7, R14, R28 ;  /* 0x0000000e07077223 */ /* 0x002fe4000000001c */
[----:B------:R-:W1:Y:S02]  /*0d50*/  LDS R24, [R5+0x340] ;  /* 0x0003400005187984 */ /* 0x000e640000000800 */
[----:B--2---:R-:W-:Y:S02]  /*0d60*/  FFMA R7, R26, R15, R7 ;  /* 0x0000000f1a077223 */ /* 0x004fe40000000007 */
[----:B------:R-:W2:Y:S04]  /*0d70*/  LDS R13, [R5+0x380] ;  /* 0x00038000050d7984 */ /* 0x000ea80000000800 */
[----:B------:R-:W3:Y:S01]  /*0d80*/  LDS R12, [R5+0x3c0] ;  /* 0x0003c000050c7984 */ /* 0x000ee20000000800 */
[----:B0-----:R-:W-:-:S04]  /*0d90*/  FFMA R7, R8, R25, R7 ;  /* 0x0000001908077223 */ /* 0x001fc80000000007 */
[----:B-1----:R-:W-:-:S04]  /*0da0*/  FFMA R24, R24, R9, R7 ;  /* 0x0000000918187223 */ /* 0x002fc80000000007 */
[----:B--2---:R-:W-:-:S04]  /*0db0*/  FFMA R13, R13, R10, R24 ;  /* 0x0000000a0d0d7223 */ /* 0x004fc80000000018 */
[----:B---3--:R-:W-:Y:S01]  /*0dc0*/  FFMA R7, R12, R11, R13 ;  /* 0x0000000b0c077223 */ /* 0x008fe2000000000d */
[----:B------:R-:W-:Y:S06]  /*0dd0*/  BAR.SYNC.DEFER_BLOCKING 0x0 ;  /* 0x0000000000007b1d */ /* 0x000fec0000010000 */
[----:B------:R-:W-:Y:S05]  /*0de0*/  BRA.U UP1, `(.L_x_2) ;  /* 0xfffffff5013c7547 */ /* 0x000fea000b83ffff */
.L_x_1:
[----:B------:R-:W-:Y:S05]  /*0df0*/  BRA.U !UP0, `(.L_x_0) ;  /* 0x0000000908a87547 */ /* 0x000fea000b800000 */
[----:B------:R-:W-:Y:S02]  /*0e00*/  UISETP.NE.U32.AND UP0, UPT, UR11, 0x1, UPT ;  /* 0x000000010b00788c */ /* 0x000fe4000bf05070 */
[----:B------:R-:W-:Y:S02]  /*0e10*/  ULOP3.LUT UP1, URZ, UR16, 0x10, URZ, 0xc0, !UPT ;  /* 0x0000001010ff7892 */ /* 0x000fe4000f82c0ff */
[----:B------:R-:W-:-:S09]  /*0e20*/  UISETP.NE.AND.EX UP0, UPT, URZ, URZ, UPT, UP0 ;  /* 0x000000ffff00728c */ /* 0x000fd2000bf05300 */
[----:B------:R-:W-:Y:S05]  /*0e30*/  BRA.U !UP0, `(.L_x_3) ;  /* 0x0000000508b47547 */ /* 0x000fea000b800000 */
[----:B------:R-:W0:Y:S01]  /*0e40*/  LDCU.128 UR20, c[0x0][0x380] ;  /* 0x00007000ff1477ac */ /* 0x000e220008000c00 */
[----:B------:R-:W-:-:S04]  /*0e50*/  IADD3 R2, P0, PT, R22, UR4, RZ ;  /* 0x0000000416027c10 */ /* 0x000fc8000ff1e0ff */
[----:B------:R-:W-:Y:S02]  /*0e60*/  IADD3.X R5, PT, PT, R3, UR5, RZ, P0, !PT ;  /* 0x0000000503057c10 */ /* 0x000fe400087fe4ff */
[C---:B------:R-:W-:Y:S02]  /*0e70*/  SHF.L.U32 R12, R2.reuse, 0x2, RZ ;  /* 0x00000002020c7819 */ /* 0x040fe400000006ff */
[----:B------:R-:W-:Y:S02]  /*0e80*/  SHF.L.U64.HI R2, R2, 0x2, R5 ;  /* 0x0000000202027819 */ /* 0x000fe40000010205 */
[C---:B0-----:R-:W-:Y:S02]  /*0e90*/  IADD3 R8, P0, PT, R12.reuse, UR20, RZ ;  /* 0x000000140c087c10 */ /* 0x041fe4000ff1e0ff */
[----:B------:R-:W-:Y:S02]  /*0ea0*/  IADD3 R12, P1, PT, R12, UR22, RZ ;  /* 0x000000160c0c7c10 */ /* 0x000fe4000ff3e0ff */
[----:B------:R-:W-:-:S02]  /*0eb0*/  IADD3.X R9, PT, PT, R2, UR21, RZ, P0, !PT ;  /* 0x0000001502097c10 */ /* 0x000fc400087fe4ff */
[----:B------:R-:W-:-:S03]  /*0ec0*/  IADD3.X R13, PT, PT, R2, UR23, RZ, P1, !PT ;  /* 0x00000017020d7c10 */ /* 0x000fc60008ffe4ff */
[----:B------:R-:W2:Y:S04]  /*0ed0*/  LDG.E R16, desc[UR12][R8.64] ;  /* 0x0000000c08107981 */ /* 0x000ea8000c1e1900 */
[----:B------:R-:W3:Y:S01]  /*0ee0*/  LDG.E R17, desc[UR12][R12.64] ;  /* 0x0000000c0c117981 */ /* 0x000ee2000c1e1900 */
[----:B------:R-:W-:Y:S01]  /*0ef0*/  UIADD3 UR5, UPT, UPT, UR6, 0x400, URZ ;  /* 0x0000040006057890 */ /* 0x000fe2000fffe0ff */
[----:B------:R-:W-:-:S03]  /*0f00*/  LEA R27, R20, R6, 0x2 ;  /* 0x00000006141b7211 */ /* 0x000fc600078e10ff */
[----:B------:R-:W-:-:S06]  /*0f10*/  ULEA UR5, UR8, UR5, 0x18 ;  /* 0x0000000508057291 */ /* 0x000fcc000f8ec0ff */
[----:B------:R-:W-:Y:S01]  /*0f20*/  LEA R5, R20, UR5, 0x2 ;  /* 0x0000000514057c11 */ /* 0x000fe2000f8e10ff */
[----:B------:R-:W-:-:S03]  /*0f30*/  UIADD3 UR5, UPT, UPT, UR4, 0x1, URZ ;  /* 0x0000000104057890 */ /* 0x000fc6000fffe0ff */
[----:B------:R-:W-:Y:S01]  /*0f40*/  LEA R24, R0, R5, 0x6 ;  /* 0x0000000500187211 */ /* 0x000fe200078e30ff */
        /* <DEDUP_REMOVED lines=9> */
[----:B------:R-:W4:Y:S04]  /*0fe0*/  LDS.128 R12, [R6+0x10] ;  /* 0x00001000060c7984 */ /* 0x000f280000000c00 */
[----:B------:R-:W5:Y:S04]  /*0ff0*/  LDS R4, [R5+0x140] ;  /* 0x0001400005047984 */ /* 0x000f680000000800 */
[----:B------:R-:W5:Y:S04]  /*1000*/  LDS R29, [R5+0x180] ;  /* 0x00018000051d7984 */ /* 0x000f680000000800 */
[----:B------:R-:W5:Y:S01]  /*1010*/  LDS R26, [R5+0x1c0] ;  /* 0x0001c000051a7984 */ /* 0x000f620000000800 */
[----:B0-----:R-:W-:-:S03]  /*1020*/  FFMA R8, R8, R18, R7 ;  /* 0x0000001208087223 */ /* 0x001fc60000000007 */
[----:B------:R-:W-:Y:S01]  /*1030*/  LDS R7, [R5+0x200] ;  /* 0x0002000005077984 */ /* 0x000fe20000000800 */
[----:B-1----:R-:W-:-:S03]  /*1040*/  FFMA R9, R19, R9, R8 ;  /* 0x0000000913097223 */ /* 0x002fc60000000008 */
[----:B------:R-:W0:Y:S01]  /*1050*/  LDS.128 R16, [R6+0x20] ;  /* 0x0000200006107984 */ /* 0x000e220000000c00 */
[----:B--2---:R-:W-:-:S03]  /*1060*/  FFMA R9, R28, R10, R9 ;  /* 0x0000000a1c097223 */ /* 0x004fc60000000009 */
[----:B------:R-:W1:Y:S01]  /*1070*/  LDS R8, [R5+0x240] ;  /* 0x0002400005087984 */ /* 0x000e620000000800 */
[----:B---3--:R-:W-:Y:S01]  /*1080*/  FFMA R9, R2, R11, R9 ;  /* 0x0000000b02097223 */ /* 0x008fe20000000009 */
[----:B------:R-:W-:-:S03]  /*1090*/  IADD3 R2, P0, PT, R22, UR5, RZ ;  /* 0x0000000516027c10 */ /* 0x000fc6000ff1e0ff */
[----:B----4-:R-:W-:Y:S01]  /*10a0*/  FFMA R9, R12, R25, R9 ;  /* 0x000000190c097223 */ /* 0x010fe20000000009 */
[----:B------:R-:W-:-:S03]  /*10b0*/  SHF.L.U32 R12, R2, 0x2, RZ ;  /* 0x00000002020c7819 */ /* 0x000fc600000006ff */
[----:B-----5:R-:W-:Y:S01]  /*10c0*/  FFMA R4, R4, R13, R9 ;  /* 0x0000000d04047223 */ /* 0x020fe20000000009 */
[----:B------:R-:W-:Y:S02]  /*10d0*/  IADD3.X R9, PT, PT, RZ, R3, RZ, P0, !PT ;  /* 0x00000003ff097210 */ /* 0x000fe400007fe4ff */
[----:B------:R-:W-:Y:S01]  /*10e0*/  IADD3 R28, P0, PT, R12, UR20, RZ ;  /* 0x000000140c1c7c10 */ /* 0x000fe2000ff1e0ff */
[----:B------:R-:W-:Y:S01]  /*10f0*/  FFMA R29, R29, R14, R4 ;  /* 0x0000000e1d1d7223 */ /* 0x000fe20000000004 */
[----:B------:R-:W-:Y:S01]  /*1100*/  SHF.L.U64.HI R2, R2, 0x2, R9 ;  /* 0x0000000202027819 */ /* 0x000fe20000010209 */
[----:B------:R-:W-:Y:S01]  /*1110*/  LDS R4, [R5+0x3c0] ;  /* 0x0003c00005047984 */ /* 0x000fe20000000800 */
[----:B------:R-:W-:Y:S01]  /*1120*/  IADD3 R12, P1, PT, R12, UR22, RZ ;  /* 0x000000160c0c7c10 */ /* 0x000fe2000ff3e0ff */
[----:B------:R-:W-:Y:S01]  /*1130*/  FFMA R15, R26, R15, R29 ;  /* 0x0000000f1a0f7223 */ /* 0x000fe2000000001d */
[C---:B------:R-:W-:Y:S01]  /*1140*/  IADD3.X R29, PT, PT, R2.reuse, UR21, RZ, P0, !PT ;  /* 0x00000015021d7c10 */ /* 0x040fe200087fe4ff */
[----:B------:R-:W2:Y:S01]  /*1150*/  LDS R26, [R5+0x280] ;  /* 0x00028000051a7984 */ /* 0x000ea20000000800 */
[----:B------:R-:W-:-:S03]  /*1160*/  IADD3.X R13, PT, PT, R2, UR23, RZ, P1, !PT ;  /* 0x00000017020d7c10 */ /* 0x000fc60008ffe4ff */
[----:B------:R-:W3:Y:S01]  /*1170*/  LDS R2, [R5+0x2c0] ;  /* 0x0002c00005027984 */ /* 0x000ee20000000800 */
[----:B0-----:R-:W-:-:S03]  /*1180*/  FFMA R7, R16, R7, R15 ;  /* 0x0000000710077223 */ /* 0x001fc6000000000f */
[----:B------:R-:W-:Y:S01]  /*1190*/  LDS R16, [R5+0x340] ;  /* 0x0003400005107984 */ /* 0x000fe20000000800 */
[----:B-1----:R-:W-:-:S03]  /*11a0*/  FFMA R25, R8, R17, R7 ;  /* 0x0000001108197223 */ /* 0x002fc60000000007 */
[----:B------:R-:W-:Y:S04]  /*11b0*/  LDS R17, [R5+0x300] ;  /* 0x0003000005117984 */ /* 0x000fe80000000800 */
[----:B------:R-:W-:Y:S04]  /*11c0*/  LDS R7, [R5+0x380] ;  /* 0x0003800005077984 */ /* 0x000fe80000000800 */
[----:B------:R-:W0:Y:S01]  /*11d0*/  LDS.128 R8, [R6+0x30] ;  /* 0x0000300006087984 */ /* 0x000e220000000c00 */
[----:B------:R-:W-:Y:S06]  /*11e0*/  BAR.SYNC.DEFER_BLOCKING 0x0 ;  /* 0x0000000000007b1d */ /* 0x000fec0000010000 */
[----:B------:R-:W4:Y:S04]  /*11f0*/  LDG.E R28, desc[UR12][R28.64] ;  /* 0x0000000c1c1c7981 */ /* 0x000f28000c1e1900 */
[----:B------:R-:W5:Y:S01]  /*1200*/  LDG.E R13, desc[UR12][R12.64] ;  /* 0x0000000c0c0d7981 */ /* 0x000f62000c1e1900 */
[----:B--2---:R-:W-:Y:S01]  /*1210*/  FFMA R25, R26, R18, R25 ;  /* 0x000000121a197223 */ /* 0x004fe20000000019 */
[----:B------:R-:W-:Y:S01]  /*1220*/  UIADD3 UR4, UPT, UPT, UR4, 0x2, URZ ;  /* 0x0000000204047890 */ /* 0x000fe2000fffe0ff */
[----:B------:R-:W-:-:S02]  /*1230*/  UMOV UR5, URZ ;  /* 0x000000ff00057c82 */ /* 0x000fc40008000000 */
[----:B---3--:R-:W-:-:S04]  /*1240*/  FFMA R19, R2, R19, R25 ;  /* 0x0000001302137223 */ /* 0x008fc80000000019 */
[----:B0-----:R-:W-:-:S04]  /*1250*/  FFMA R17, R8, R17, R19 ;  /* 0x0000001108117223 */ /* 0x001fc80000000013 */
[----:B------:R-:W-:-:S04]  /*1260*/  FFMA R8, R16, R9, R17 ;  /* 0x0000000910087223 */ /* 0x000fc80000000011 */
[----:B------:R-:W-:-:S04]  /*1270*/  FFMA R9, R7, R10, R8 ;  /* 0x0000000a07097223 */ /* 0x000fc80000000008 */
[----:B------:R-:W-:Y:S01]  /*1280*/  FFMA R9, R4, R11, R9 ;  /* 0x0000000b04097223 */ /* 0x000fe20000000009 */
[----:B----4-:R-:W-:Y:S04]  /*1290*/  STS [R27], R28 ;  /* 0x0000001c1b007388 */ /* 0x010fe80000000800 */
        /* <DEDUP_REMOVED lines=18> */
[----:B---3--:R-:W-:-:S03]  /*13c0*/  FFMA R15, R2, R15, R25 ;  /* 0x0000000f020f7223 */ /* 0x008fc60000000019 */
[----:B------:R-:W2:Y:S04]  /*13d0*/  LDS R25, [R5+0x280] ;  /* 0x0002800005197984 */ /* 0x000ea80000000800 */
[----:B------:R-:W3:Y:S01]  /*13e0*/  LDS R2, [R5+0x2c0] ;  /* 0x0002c00005027984 */ /* 0x000ee20000000800 */
[----:B----4-:R-:W-:-:S03]  /*13f0*/  FFMA R15, R16, R27, R15 ;  /* 0x0000001b100f7223 */ /* 0x010fc6000000000f */
[----:B------:R-:W-:Y:S01]  /*1400*/  LDS R16, [R5+0x340] ;  /* 0x0003400005107984 */ /* 0x000fe20000000800 */
[----:B-----5:R-:W-:-:S03]  /*1410*/  FFMA R24, R24, R17, R15 ;  /* 0x0000001118187223 */ /* 0x020fc6000000000f */
[----:B------:R-:W-:Y:S01]  /*1420*/  LDS R17, [R5+0x300] ;  /* 0x0003000005117984 */ /* 0x000fe20000000800 */
[----:B------:R-:W-:-:S03]  /*1430*/  FFMA R27, R7, R18, R24 ;  /* 0x00000012071b7223 */ /* 0x000fc60000000018 */
[----:B------:R-:W4:Y:S01]  /*1440*/  LDS.128 R12, [R6+0x30] ;  /* 0x00003000060c7984 */ /* 0x000f220000000c00 */
[----:B------:R-:W-:-:S03]  /*1450*/  FFMA R19, R4, R19, R27 ;  /* 0x0000001304137223 */ /* 0x000fc6000000001b */
[----:B------:R-:W5:Y:S04]  /*1460*/  LDS R7, [R5+0x380] ;  /* 0x0003800005077984 */ /* 0x000f680000000800 */
[----:B------:R-:W5:Y:S01]  /*1470*/  LDS R18, [R5+0x3c0] ;  /* 0x0003c00005127984 */ /* 0x000f620000000800 */
[----:B0-----:R-:W-:-:S04]  /*1480*/  FFMA R19, R8, R29, R19 ;  /* 0x0000001d08137223 */ /* 0x001fc80000000013 */
[----:B-1----:R-:W-:-:S04]  /*1490*/  FFMA R26, R26, R9, R19 ;  /* 0x000000091a1a7223 */ /* 0x002fc80000000013 */
[----:B--2---:R-:W-:-:S04]  /*14a0*/  FFMA R25, R25, R10, R26 ;  /* 0x0000000a19197223 */ /* 0x004fc8000000001a */
[----:B---3--:R-:W-:-:S04]  /*14b0*/  FFMA R11, R2, R11, R25 ;  /* 0x0000000b020b7223 */ /* 0x008fc80000000019 */
[----:B----4-:R-:W-:-:S04]  /*14c0*/  FFMA R11, R12, R17, R11 ;  /* 0x000000110c0b7223 */ /* 0x010fc8000000000b */
[----:B------:R-:W-:-:S04]  /*14d0*/  FFMA R16, R16, R13, R11 ;  /* 0x0000000d10107223 */ /* 0x000fc8000000000b */
[----:B-----5:R-:W-:-:S04]  /*14e0*/  FFMA R7, R7, R14, R16 ;  /* 0x0000000e07077223 */ /* 0x020fc80000000010 */
[----:B------:R-:W-:Y:S01]  /*14f0*/  FFMA R7, R18, R15, R7 ;  /* 0x0000000f12077223 */ /* 0x000fe20000000007 */
[----:B------:R-:W-:Y:S06]  /*1500*/  BAR.SYNC.DEFER_BLOCKING 0x0 ;  /* 0x0000000000007b1d */ /* 0x000fec0000010000 */
.L_x_3:
        /* <DEDUP_REMOVED lines=15> */
[----:B------:R-:W-:-:S04]  /*1600*/  LEA R3, R20, UR6, 0x2 ;  /* 0x0000000614037c11 */ /* 0x000fc8000f8e10ff */
        /* <DEDUP_REMOVED lines=13> */
[----:B------:R-:W5:Y:S04]  /*16e0*/  LDS R4, [R3+0x1c0] ;  /* 0x0001c00003047984 */ /* 0x000f680000000800 */
[----:B------:R-:W-:Y:S01]  /*16f0*/  LDS R22, [R3+0x240] ;  /* 0x0002400003167984 */ /* 0x000fe20000000800 */
[----:B0-----:R-:W-:-:S03]  /*1700*/  FFMA R8, R8, R17, R7 ;  /* 0x0000001108087223 */ /* 0x001fc60000000007 */
[----:B------:R-:W-:Y:S01]  /*1710*/  LDS R24, [R3+0x2c0] ;  /* 0x0002c00003187984 */ /* 0x000fe20000000800 */
[----:B-1----:R-:W-:-:S03]  /*1720*/  FFMA R8, R25, R9, R8 ;  /* 0x0000000919087223 */ /* 0x002fc60000000008 */
[----:B------:R-:W-:Y:S01]  /*1730*/  LDS R7, [R3+0x200] ;  /* 0x0002000003077984 */ /* 0x000fe20000000800 */
[----:B--2---:R-:W-:-:S03]  /*1740*/  FFMA R27, R27, R10, R8 ;  /* 0x0000000a1b1b7223 */ /* 0x004fc60000000008 */
[----:B------:R-:W0:Y:S01]  /*1750*/  LDS.128 R16, [R6+0x20] ;  /* 0x0000200006107984 */ /* 0x000e220000000c00 */
[----:B---3--:R-:W-:-:S03]  /*1760*/  FFMA R29, R26, R11, R27 ;  /* 0x0000000b1a1d7223 */ /* 0x008fc6000000001b */
[----:B------:R-:W1:Y:S04]  /*1770*/  LDS R25, [R3+0x280] ;  /* 0x0002800003197984 */ /* 0x000e680000000800 */
[----:B------:R-:W-:Y:S01]  /*1780*/  LDS R27, [R3+0x300] ;  /* 0x00030000031b7984 */ /* 0x000fe20000000800 */
[----:B----4-:R-:W-:-:S03]  /*1790*/  FFMA R29, R12, R23, R29 ;  /* 0x000000170c1d7223 */ /* 0x010fc6000000001d */
[----:B------:R-:W2:Y:S01]  /*17a0*/  LDS.128 R8, [R6+0x30] ;  /* 0x0000300006087984 */ /* 0x000ea20000000c00 */
[----:B-----5:R-:W-:-:S03]  /*17b0*/  FFMA R12, R2, R13, R29 ;  /* 0x0000000d020c7223 */ /* 0x020fc6000000001d */
[----:B------:R-:W3:Y:S01]  /*17c0*/  LDS R26, [R3+0x340] ;  /* 0x00034000031a7984 */ /* 0x000ee20000000800 */
[----:B------:R-:W-:-:S03]  /*17d0*/  FFMA R5, R5, R14, R12 ;  /* 0x0000000e05057223 */ /* 0x000fc6000000000c */
[----:B------:R-:W4:Y:S01]  /*17e0*/  LDS R23, [R3+0x380] ;  /* 0x0003800003177984 */ /* 0x000f220000000800 */
[----:B------:R-:W-:-:S03]  /*17f0*/  FFMA R5, R4, R15, R5 ;  /* 0x0000000f04057223 */ /* 0x000fc60000000005 */
[----:B------:R-:W5:Y:S01]  /*1800*/  LDS R2, [R3+0x3c0] ;  /* 0x0003c00003027984 */ /* 0x000f620000000800 */
[----:B0-----:R-:W-:-:S04]  /*1810*/  FFMA R5, R16, R7, R5 ;  /* 0x0000000710057223 */ /* 0x001fc80000000005 */
[----:B------:R-:W-:-:S04]  /*1820*/  FFMA R22, R22, R17, R5 ;  /* 0x0000001116167223 */ /* 0x000fc80000000005 */
[----:B-1----:R-:W-:-:S04]  /*1830*/  FFMA R25, R25, R18, R22 ;  /* 0x0000001219197223 */ /* 0x002fc80000000016 */
[----:B------:R-:W-:-:S04]  /*1840*/  FFMA R19, R24, R19, R25 ;  /* 0x0000001318137223 */ /* 0x000fc80000000019 */
[----:B--2---:R-:W-:-:S04]  /*1850*/  FFMA R19, R8, R27, R19 ;  /* 0x0000001b08137223 */ /* 0x004fc80000000013 */
[----:B---3--:R-:W-:-:S04]  /*1860*/  FFMA R26, R26, R9, R19 ;  /* 0x000000091a1a7223 */ /* 0x008fc80000000013 */
[----:B----4-:R-:W-:-:S04]  /*1870*/  FFMA R23, R23, R10, R26 ;  /* 0x0000000a17177223 */ /* 0x010fc8000000001a */
[----:B-----5:R-:W-:Y:S01]  /*1880*/  FFMA R7, R2, R11, R23 ;  /* 0x0000000b02077223 */ /* 0x020fe20000000017 */
[----:B------:R-:W-:Y:S06]  /*1890*/  BAR.SYNC.DEFER_BLOCKING 0x0 ;  /* 0x0000000000007b1d */ /* 0x000fec0000010000 */
.L_x_0:
[----:B------:R-:W1:Y:S01]  /*18a0*/  S2R R3, SR_CTAID.X ;  /* 0x0000000000037919 */ /* 0x000e620000002500 */
[----:B------:R-:W0:Y:S01]  /*18b0*/  LDCU.64 UR4, c[0x0][0x390] ;  /* 0x00007200ff0477ac */ /* 0x000e220008000a00 */
[----:B------:R-:W3:Y:S01]  /*18c0*/  S2R R5, SR_CTAID.Y ;  /* 0x0000000000057919 */ /* 0x000ee20000002600 */
[----:B-1----:R-:W-:Y:S02]  /*18d0*/  LEA R2, R3, R20, 0x4 ;  /* 0x0000001403027211 */ /* 0x002fe400078e20ff */
[----:B------:R-:W-:Y:S02]  /*18e0*/  MOV R3, RZ ;  /* 0x000000ff00037202 */ /* 0x000fe40000000f00 */
[----:B---3--:R-:W-:-:S05]  /*18f0*/  LEA R5, R5, R0, 0x4 ;  /* 0x0000000005057211 */ /* 0x008fca00078e20ff */
[----:B------:R-:W-:-:S04]  /*1900*/  IMAD.WIDE.U32 R2, R5, UR16, R2 ;  /* 0x0000001005027c25 */ /* 0x000fc8000f8e0002 */
[----:B------:R-:W-:Y:S01]  /*1910*/  IMAD R5, R5, UR17, R3 ;  /* 0x0000001105057c24 */ /* 0x000fe2000f8e0203 */
[----:B0-----:R-:W-:-:S04]  /*1920*/  LEA R4, P0, R2, UR4, 0x2 ;  /* 0x0000000402047c11 */ /* 0x001fc8000f8010ff */
[----:B------:R-:W-:-:S05]  /*1930*/  LEA.HI.X R5, R2, UR5, R5, 0x2, P0 ;  /* 0x0000000502057c11 */ /* 0x000fca00080f1405 */
[----:B------:R-:W-:Y:S01]  /*1940*/  STG.E desc[UR12][R4.64], R7 ;  /* 0x0000000704007986 */ /* 0x000fe2000c10190c */
[----:B------:R-:W-:Y:S05]  /*1950*/  EXIT ;  /* 0x000000000000794d */ /* 0x000fea0003800000 */
.L_x_4:
[----:B------:R-:W-:-:S00]  /*1960*/  BRA `(.L_x_4) ;  /* 0xfffffffc00fc7947 */ /* 0x000fc0000383ffff */
[----:B------:R-:W-:-:S00]  /*1970*/  NOP ;  /* 0x0000000000007918 */ /* 0x000fc00000000000 */
        /* <DEDUP_REMOVED lines=8> */
.L_x_11:


//--------------------- .text._Z22matrix_multiply_simplePfS_S_m --------------------------
	.section	.text._Z22matrix_multiply_simplePfS_S_m,"ax",@progbits
	.align	128
        .global         _Z22matrix_multiply_simplePfS_S_m
        .type           _Z22matrix_multiply_simplePfS_S_m,@function
        .size           _Z22matrix_multiply_simplePfS_S_m,(.L_x_12 - _Z22matrix_multiply_simplePfS_S_m)
        .other          _Z22matrix_multiply_simplePfS_S_m,@"STO_CUDA_ENTRY STV_DEFAULT"
_Z22matrix_multiply_simplePfS_S_m:
.text._Z22matrix_multiply_simplePfS_S_m:
[----:B------:R-:W-:Y:S08]  /*0000*/  LDC R1, c[0x0][0x37c] ;  /* 0x0000df00ff017b82 */ /* 0x000ff00000000800 */
[----:B------:R-:W0:Y:S01]  /*0010*/  LDC.64 R12, c[0x0][0x398] ;  /* 0x0000e600ff0c7b82 */ /* 0x000e220000000a00 */
[----:B------:R-:W1:Y:S01]  /*0020*/  S2R R0, SR_TID.Y ;  /* 0x0000000000007919 */ /* 0x000e620000002200 */
[----:B------:R-:W2:Y:S01]  /*0030*/  LDCU.64 UR6, c[0x0][0x358] ;  /* 0x00006b00ff0677ac */ /* 0x000ea20008000a00 */
[----:B------:R-:W-:Y:S01]  /*0040*/  IMAD.MOV.U32 R26, RZ, RZ, RZ ;  /* 0x000000ffff1a7224 */ /* 0x000fe200078e00ff */
[----:B------:R-:W3:Y:S04]  /*0050*/  S2R R14, SR_TID.X ;  /* 0x00000000000e7919 */ /* 0x000ee80000002100 */
[----:B------:R-:W1:Y:S01]  /*0060*/  S2UR UR4, SR_CTAID.Y ;  /* 0x00000000000479c3 */ /* 0x000e620000002600 */
[----:B------:R-:W3:Y:S07]  /*0070*/  S2R R15, SR_CTAID.X ;  /* 0x00000000000f7919 */ /* 0x000eee0000002500 */
[----:B------:R-:W1:Y:S01]  /*0080*/  LDC R3, c[0x0][0x364] ;  /* 0x0000d900ff037b82 */ /* 0x000e620000000800 */
[----:B------:R-:W3:Y:S01]  /*0090*/  LDCU UR5, c[0x0][0x360] ;  /* 0x00006c00ff0577ac */ /* 0x000ee20008000800 */
[----:B0-----:R-:W-:-:S04]  /*00a0*/  ISETP.NE.U32.AND P0, PT, R12, RZ, PT ;  /* 0x000000ff0c00720c */ /* 0x001fc80003f05070 */
[----:B------:R-:W-:Y:S01]  /*00b0*/  ISETP.NE.AND.EX P0, PT, R13, RZ, PT, P0 ;  /* 0x000000ff0d00720c */ /* 0x000fe20003f05300 */
[----:B-1----:R-:W-:Y:S02]  /*00c0*/  IMAD R0, R3, UR4, R0 ;  /* 0x0000000403007c24 */ /* 0x002fe4000f8e0200 */
[----:B---3--:R-:W-:-:S10]  /*00d0*/  IMAD R14, R15, UR5, R14 ;  /* 0x000000050f0e7c24 */ /* 0x008fd4000f8e020e */
[----:B--2---:R-:W-:Y:S05]  /*00e0*/  @!P0 BRA `(.L_x_5) ;  /* 0x0000000800fc8947 */ /* 0x004fea0003800000 */
[----:B------:R-:W-:Y:S01]  /*00f0*/  ISETP.GE.U32.AND P1, PT, R12, 0x8, PT ;  /* 0x000000080c00780c */ /* 0x000fe20003f26070 */
[----:B------:R-:W-:Y:S01]  /*0100*/  IMAD.WIDE.U32 R16, R0, R12, RZ ;  /* 0x0000000c00107225 */ /* 0x000fe200078e00ff */
[----:B------:R-:W-:Y:S01]  /*0110*/  LOP3.LUT R2, R12, 0x7, RZ, 0xc0, !PT ;  /* 0x000000070c027812 */ /* 0x000fe200078ec0ff */
[----:B------:R-:W-:Y:S01]  /*0120*/  UMOV UR4, URZ ;  /* 0x000000ff00047c82 */ /* 0x000fe20008000000 */
[----:B------:R-:W-:Y:S01]  /*0130*/  ISETP.GE.U32.AND.EX P1, PT, R13, RZ, PT, P1 ;  /* 0x000000ff0d00720c */ /* 0x000fe20003f26110 */
[----:B------:R-:W-:Y:S01]  /*0140*/  IMAD.MOV.U32 R26, RZ, RZ, RZ ;  /* 0x000000ffff1a7224 */ /* 0x000fe200078e00ff */
[----:B------:R-:W-:Y:S01]  /*0150*/  ISETP.NE.U32.AND P0, PT, R2, RZ, PT ;  /* 0x000000ff0200720c */ /* 0x000fe20003f05070 */
[----:B------:R-:W-:Y:S01]  /*0160*/  IMAD.MOV.U32 R4, RZ, RZ, RZ ;  /* 0x000000ffff047224 */ /* 0x000fe200078e00ff */
[----:B------:R-:W-:Y:S01]  /*0170*/  SHF.R.S32.HI R15, RZ, 0x1f, R14 ;  /* 0x0000001fff0f7819 */ /* 0x000fe2000001140e */
[----:B------:R-:W-:Y:S01]  /*0180*/  IMAD R5, R0, R13, R17 ;  /* 0x0000000d00057224 */ /* 0x000fe200078e0211 */
[----:B------:R-:W-:-:S07]  /*0190*/  ISETP.NE.AND.EX P0, PT, RZ, RZ, PT, P0 ;  /* 0x000000ffff00720c */ /* 0x000fce0003f05300 */
[----:B------:R-:W-:Y:S06]  /*01a0*/  @!P1 BRA `(.L_x_6) ;  /* 0x0000000400089947 */ /* 0x000fec0003800000 */
[----:B------:R-:W0:Y:S01]  /*01b0*/  LDCU.128 UR8, c[0x0][0x380] ;  /* 0x00007000ff0877ac */ /* 0x000e220008000c00 */
[C---:B------:R-:W-:Y:S01]  /*01c0*/  LOP3.LUT R4, R12.reuse, 0xfffffff8, RZ, 0xc0, !PT ;  /* 0xfffffff80c047812 */ /* 0x040fe200078ec0ff */
[C---:B------:R-:W-:Y:S01]  /*01d0*/  IMAD.SHL.U32 R7, R12.reuse, 0x4, RZ ;  /* 0x000000040c077824 */ /* 0x040fe200078e00ff */
[C-C-:B------:R-:W-:Y:S01]  /*01e0*/  SHF.L.U64.HI R8, R12.reuse, 0x5, R13.reuse ;  /* 0x000000050c087819 */ /* 0x140fe2000001020d */
[----:B------:R-:W1:Y:S01]  /*01f0*/  LDCU UR4, c[0x0][0x39c] ;  /* 0x00007380ff0477ac */ /* 0x000e620008000800 */
[----:B------:R-:W-:Y:S01]  /*0200*/  SHF.L.U64.HI R10, R12, 0x2, R13 ;  /* 0x000000020c0a7819 */ /* 0x000fe2000001020d */
[----:B------:R-:W-:Y:S02]  /*0210*/  IMAD.MOV.U32 R26, RZ, RZ, RZ ;  /* 0x000000ffff1a7224 */ /* 0x000fe400078e00ff */
[----:B------:R-:W-:Y:S01]  /*0220*/  IMAD.MOV.U32 R11, RZ, RZ, R4 ;  /* 0x000000ffff0b7224 */ /* 0x000fe200078e0004 */
[----:B0-----:R-:W-:Y:S02]  /*0230*/  LEA R6, P1, R14, UR10, 0x2 ;  /* 0x0000000a0e067c11 */ /* 0x001fe4000f8210ff */
[----:B------:R-:W-:-:S02]  /*0240*/  LEA R20, P2, R16, UR8, 0x2 ;  /* 0x0000000810147c11 */ /* 0x000fc4000f8410ff */
[----:B------:R-:W-:Y:S01]  /*0250*/  LEA.HI.X R3, R14, UR11, R15, 0x2, P1 ;  /* 0x0000000b0e037c11 */ /* 0x000fe200088f140f */
[----:B-1----:R-:W-:Y:S01]  /*0260*/  IMAD.U32 R9, RZ, RZ, UR4 ;  /* 0x00000004ff097e24 */ /* 0x002fe2000f8e00ff */
[----:B------:R-:W-:Y:S02]  /*0270*/  LEA.HI.X R21, R16, UR9, R5, 0x2, P2 ;  /* 0x0000000910157c11 */ /* 0x000fe400090f1405 */
[----:B------:R-:W-:-:S05]  /*0280*/  IADD3 R20, P1, PT, R20, 0x10, RZ ;  /* 0x0000001014147810 */ /* 0x000fca0007f3e0ff */
[----:B------:R-:W-:-:S08]  /*0290*/  IMAD.X R21, RZ, RZ, R21, P1 ;  /* 0x000000ffff157224 */ /* 0x000fd000008e0615 */
.L_x_7:
[----:B------:R-:W-:Y:S02]  /*02a0*/  IMAD.MOV.U32 R24, RZ, RZ, R6 ;  /* 0x000000ffff187224 */ /* 0x000fe400078e0006 */
[----:B------:R-:W-:Y:S02]  /*02b0*/  IMAD.MOV.U32 R18, RZ, RZ, R20 ;  /* 0x000000ffff127224 */ /* 0x000fe400078e0014 */
[----:B------:R-:W-:Y:S02]  /*02c0*/  IMAD.MOV.U32 R19, RZ, RZ, R21 ;  /* 0x000000ffff137224 */ /* 0x000fe400078e0015 */
[----:B------:R-:W-:-:S03]  /*02d0*/  IMAD.MOV.U32 R25, RZ, RZ, R3 ;  /* 0x000000ffff197224 */ /* 0x000fc600078e0003 */
[----:B------:R-:W2:Y:S04]  /*02e0*/  LDG.E R29, desc[UR6][R18.64+-0x10] ;  /* 0xfffff006121d7981 */ /* 0x000ea8000c1e1900 */
[----:B------:R-:W2:Y:S01]  /*02f0*/  LDG.E R24, desc[UR6][R24.64] ;  /* 0x0000000618187981 */ /* 0x000ea2000c1e1900 */
[----:B------:R-:W-:-:S03]  /*0300*/  IADD3 R22, P1, PT, R6, R7, RZ ;  /* 0x0000000706167210 */ /* 0x000fc60007f3e0ff */
[----:B------:R-:W3:Y:S02]  /*0310*/  LDG.E R27, desc[UR6][R18.64+-0xc] ;  /* 0xfffff406121b7981 */ /* 0x000ee4000c1e1900 */
[----:B------:R-:W-:Y:S01]  /*0320*/  IMAD.X R23, R3, 0x1, R10, P1 ;  /* 0x0000000103177824 */ /* 0x000fe200008e060a */
[----:B------:R-:W-:-:S04]  /*0330*/  IADD3 R20, P1, PT, R22, R7, RZ ;  /* 0x0000000716147210 */ /* 0x000fc80007f3e0ff */
[----:B------:R-:W3:Y:S01]  /*0340*/  LDG.E R28, desc[UR6][R22.64] ;  /* 0x00000006161c7981 */ /* 0x000ee2000c1e1900 */
[----:B------:R-:W-:-:S05]  /*0350*/  IMAD.X R21, R23, 0x1, R10, P1 ;  /* 0x0000000117157824 */ /* 0x000fca00008e060a */
[----:B------:R3:W4:Y:S04]  /*0360*/  LDG.E R22, desc[UR6][R20.64] ;  /* 0x0000000614167981 */ /* 0x000728000c1e1900 */
[----:B------:R-:W5:Y:S01]  /*0370*/  LDG.E R23, desc[UR6][R18.64+-0x4] ;  /* 0xfffffc0612177981 */ /* 0x000f62000c1e1900 */
[----:B--2---:R-:W-:-:S03]  /*0380*/  FFMA R26, R29, R24, R26 ;  /* 0x000000181d1a7223 */ /* 0x004fc6000000001a */
[----:B------:R-:W4:Y:S01]  /*0390*/  LDG.E R29, desc[UR6][R18.64+-0x8] ;  /* 0xfffff806121d7981 */ /* 0x000f22000c1e1900 */
[----:B------:R-:W-:-:S05]  /*03a0*/  IADD3 R24, P1, PT, R20, R7, RZ ;  /* 0x0000000714187210 */ /* 0x000fca0007f3e0ff */
[----:B------:R-:W-:Y:S02]  /*03b0*/  IMAD.X R25, R21, 0x1, R10, P1 ;  /* 0x0000000115197824 */ /* 0x000fe400008e060a */
[----:B------:R-:W2:Y:S01]  /*03c0*/  LDG.E R21, desc[UR6][R18.64] ;  /* 0x0000000612157981 */ /* 0x000ea2000c1e1900 */
[----:B---3--:R-:W-:Y:S01]  /*03d0*/  FFMA R20, R27, R28, R26 ;  /* 0x0000001c1b147223 */ /* 0x008fe2000000001a */
[----:B------:R-:W-:Y:S02]  /*03e0*/  IADD3 R26, P1, PT, R24, R7, RZ ;  /* 0x00000007181a7210 */ /* 0x000fe40007f3e0ff */
[----:B------:R-:W5:Y:S03]  /*03f0*/  LDG.E R28, desc[UR6][R24.64] ;  /* 0x00000006181c7981 */ /* 0x000f66000c1e1900 */
[----:B------:R-:W-:Y:S02]  /*0400*/  IMAD.X R27, R25, 0x1, R10, P1 ;  /* 0x00000001191b7824 */ /* 0x000fe400008e060a */
[----:B----4-:R-:W-:-:S03]  /*0410*/  FFMA R22, R29, R22, R20 ;  /* 0x000000161d167223 */ /* 0x010fc60000000014 */
[----:B------:R-:W2:Y:S01]  /*0420*/  LDG.E R29, desc[UR6][R26.64] ;  /* 0x000000061a1d7981 */ /* 0x000ea2000c1e1900 */
[----:B-----5:R-:W-:Y:S01]  /*0430*/  FFMA R28, R23, R28, R22 ;  /* 0x0000001c171c7223 */ /* 0x020fe20000000016 */
[-C--:B------:R-:W-:Y:S02]  /*0440*/  IADD3 R22, P1, PT, R26, R7.reuse, RZ ;  /* 0x000000071a167210 */ /* 0x080fe40007f3e0ff */
[----:B------:R-:W3:Y:S03]  /*0450*/  LDG.E R26, desc[UR6][R18.64+0x8] ;  /* 0x00000806121a7981 */ /* 0x000ee6000c1e1900 */
[----:B------:R-:W-:Y:S01]  /*0460*/  IMAD.X R23, R27, 0x1, R10, P1 ;  /* 0x000000011b177824 */ /* 0x000fe200008e060a */
[----:B------:R-:W-:Y:S01]  /*0470*/  IADD3 R20, P1, PT, R22, R7, RZ ;  /* 0x0000000716147210 */ /* 0x000fe20007f3e0ff */
[----:B------:R-:W4:Y:S01]  /*0480*/  LDG.E R27, desc[UR6][R18.64+0xc] ;  /* 0x00000c06121b7981 */ /* 0x000f22000c1e1900 */
[----:B--2---:R-:W-:-:S03]  /*0490*/  FFMA R28, R21, R29, R28 ;  /* 0x0000001d151c7223 */ /* 0x004fc6000000001c */
[----:B------:R-:W-:Y:S01]  /*04a0*/  IMAD.X R21, R23, 0x1, R10, P1 ;  /* 0x0000000117157824 */ /* 0x000fe200008e060a */
[----:B------:R-:W2:Y:S01]  /*04b0*/  LDG.E R29, desc[UR6][R18.64+0x4] ;  /* 0x00000406121d7981 */ /* 0x000ea2000c1e1900 */
[----:B------:R-:W-:-:S03]  /*04c0*/  IADD3 R24, P1, PT, R20, R7, RZ ;  /* 0x0000000714187210 */ /* 0x000fc60007f3e0ff */
[----:B------:R-:W2:Y:S02]  /*04d0*/  LDG.E R23, desc[UR6][R22.64] ;  /* 0x0000000616177981 */ /* 0x000ea4000c1e1900 */
[----:B------:R-:W-:Y:S02]  /*04e0*/  IMAD.X R25, R21, 0x1, R10, P1 ;  /* 0x0000000115197824 */ /* 0x000fe400008e060a */
[----:B------:R-:W3:Y:S04]  /*04f0*/  LDG.E R20, desc[UR6][R20.64] ;  /* 0x0000000614147981 */ /* 0x000ee8000c1e1900 */
[----:B------:R-:W4:Y:S01]  /*0500*/  LDG.E R24, desc[UR6][R24.64] ;  /* 0x0000000618187981 */ /* 0x000f22000c1e1900 */
[----:B------:R-:W-:-:S04]  /*0510*/  IADD3 R11, P1, PT, R11, -0x8, RZ ;  /* 0xfffffff80b0b7810 */ /* 0x000fc80007f3e0ff */
[----:B------:R-:W-:Y:S02]  /*0520*/  IADD3.X R9, PT, PT, R9, -0x1, RZ, P1, !PT ;  /* 0xffffffff09097810 */ /* 0x000fe40000ffe4ff */
[----:B------:R-:W-:-:S04]  /*0530*/  ISETP.NE.U32.AND P1, PT, R11, RZ, PT ;  /* 0x000000ff0b00720c */ /* 0x000fc80003f25070 */
[----:B------:R-:W-:Y:S02]  /*0540*/  ISETP.NE.AND.EX P1, PT, R9, RZ, PT, P1 ;  /* 0x000000ff0900720c */ /* 0x000fe40003f25310 */
[----:B------:R-:W-:-:S05]  /*0550*/  LEA R6, P2, R12, R6, 0x5 ;  /* 0x000000060c067211 */ /* 0x000fca00078428ff */
[----:B------:R-:W-:Y:S02]  /*0560*/  IMAD.X R3, R3, 0x1, R8, P2 ;  /* 0x0000000103037824 */ /* 0x000fe400010e0608 */
[----:B--2---:R-:W-:-:S04]  /*0570*/  FFMA R29, R29, R23, R28 ;  /* 0x000000171d1d7223 */ /* 0x004fc8000000001c */
[----:B---3--:R-:W-:Y:S01]  /*0580*/  FFMA R26, R26, R20, R29 ;  /* 0x000000141a1a7223 */ /* 0x008fe2000000001d */
[----:B------:R-:W-:-:S03]  /*0590*/  IADD3 R20, P3, PT, R18, 0x20, RZ ;  /* 0x0000002012147810 */ /* 0x000fc60007f7e0ff */
[----:B----4-:R-:W-:Y:S02]  /*05a0*/  FFMA R26, R27, R24, R26 ;  /* 0x000000181b1a7223 */ /* 0x010fe4000000001a */
[----:B------:R-:W-:Y:S01]  /*05b0*/  IMAD.X R21, RZ, RZ, R19, P3 ;  /* 0x000000ffff157224 */ /* 0x000fe200018e0613 */
[----:B------:R-:W-:Y:S07]  /*05c0*/  @P1 BRA `(.L_x_7) ;  /* 0xfffffffc00341947 */ /* 0x000fee000383ffff */
.L_x_6:
[----:B------:R-:W-:Y:S05]  /*05d0*/  @!P0 BRA `(.L_x_5) ;  /* 0x0000000400c08947 */ /* 0x000fea0003800000 */
[----:B------:R-:W-:Y:S02]  /*05e0*/  ISETP.GE.U32.AND P1, PT, R2, 0x4, PT ;  /* 0x000000040200780c */ /* 0x000fe40003f26070 */
[----:B------:R-:W-:Y:S02]  /*05f0*/  LOP3.LUT R24, R12, 0x3, RZ, 0xc0, !PT ;  /* 0x000000030c187812 */ /* 0x000fe400078ec0ff */
[----:B------:R-:W-:Y:S02]  /*0600*/  ISETP.GE.U32.AND.EX P1, PT, RZ, RZ, PT, P1 ;  /* 0x000000ffff00720c */ /* 0x000fe40003f26110 */
[----:B------:R-:W-:-:S04]  /*0610*/  ISETP.NE.U32.AND P0, PT, R24, RZ, PT ;  /* 0x000000ff1800720c */ /* 0x000fc80003f05070 */
[----:B------:R-:W-:-:S07]  /*0620*/  ISETP.NE.AND.EX P0, PT, RZ, RZ, PT, P0 ;  /* 0x000000ffff00720c */ /* 0x000fce0003f05300 */
[----:B------:R-:W-:Y:S06]  /*0630*/  @!P1 BRA `(.L_x_8) ;  /* 0x0000000000d09947 */ /* 0x000fec0003800000 */
[----:B------:R-:W0:Y:S01]  /*0640*/  LDCU.128 UR8, c[0x0][0x380] ;  /* 0x00007000ff0877ac */ /* 0x000e220008000c00 */
[----:B------:R-:W-:Y:S01]  /*0650*/  IMAD R2, R12, UR4, RZ ;  /* 0x000000040c027c24 */ /* 0x000fe2000f8e02ff */
[C---:B------:R-:W-:Y:S01]  /*0660*/  IADD3 R8, P1, PT, R4.reuse, R16, RZ ;  /* 0x0000001004087210 */ /* 0x040fe20007f3e0ff */
[----:B------:R-:W-:-:S03]  /*0670*/  IMAD.WIDE.U32 R6, R4, R12, R14 ;  /* 0x0000000c04067225 */ /* 0x000fc600078e000e */
[----:B------:R-:W-:Y:S01]  /*0680*/  IADD3.X R11, PT, PT, R5, UR4, RZ, P1, !PT ;  /* 0x00000004050b7c10 */ /* 0x000fe20008ffe4ff */
[C---:B------:R-:W-:Y:S02]  /*0690*/  IMAD R3, R4.reuse, R13, R2 ;  /* 0x0000000d04037224 */ /* 0x040fe400078e0202 */
[----:B------:R-:W-:Y:S02]  /*06a0*/  VIADD R9, R4, 0x1 ;  /* 0x0000000104097836 */ /* 0x000fe40000000000 */
[----:B------:R-:W-:Y:S02]  /*06b0*/  IMAD.IADD R7, R7, 0x1, R3 ;  /* 0x0000000107077824 */ /* 0x000fe400078e0203 */
[----:B------:R-:W-:-:S04]  /*06c0*/  IMAD.WIDE.U32 R2, R9, R12, R14 ;  /* 0x0000000c09027225 */ /* 0x000fc800078e000e */
[CC--:B------:R-:W-:Y:S01]  /*06d0*/  IMAD R3, R9.reuse, R13.reuse, R3 ;  /* 0x0000000d09037224 */ /* 0x0c0fe200078e0203 */
[----:B0-----:R-:W-:Y:S01]  /*06e0*/  LEA R22, P2, R6, UR10, 0x2 ;  /* 0x0000000a06167c11 */ /* 0x001fe2000f8410ff */
[----:B------:R-:W-:Y:S01]  /*06f0*/  VIADD R19, R4, 0x2 ;  /* 0x0000000204137836 */ /* 0x000fe20000000000 */
[----:B------:R-:W-:Y:S02]  /*0700*/  LEA R28, P1, R8, UR8, 0x2 ;  /* 0x00000008081c7c11 */ /* 0x000fe4000f8210ff */
[----:B------:R-:W-:Y:S02]  /*0710*/  LEA.HI.X R23, R6, UR11, R7, 0x2, P2 ;  /* 0x0000000b06177c11 */ /* 0x000fe400090f1407 */
[----:B------:R-:W-:Y:S02]  /*0720*/  LEA R6, P3, R2, UR10, 0x2 ;  /* 0x0000000a02067c11 */ /* 0x000fe4000f8610ff */
[----:B------:R-:W-:Y:S01]  /*0730*/  IADD3 R9, P2, PT, R9, R16, RZ ;  /* 0x0000001009097210 */ /* 0x000fe20007f5e0ff */
[----:B------:R-:W-:Y:S01]  /*0740*/  VIADD R27, R4, 0x3 ;  /* 0x00000003041b7836 */ /* 0x000fe20000000000 */
[----:B------:R-:W-:Y:S01]  /*0750*/  LEA.HI.X R7, R2, UR11, R3, 0x2, P3 ;  /* 0x0000000b02077c11 */ /* 0x000fe200098f1403 */
[----:B------:R-:W2:Y:S01]  /*0760*/  LDG.E R22, desc[UR6][R22.64] ;  /* 0x0000000616167981 */ /* 0x000ea2000c1e1900 */
[----:B------:R-:W-:Y:S01]  /*0770*/  LEA.HI.X R29, R8, UR9, R11, 0x2, P1 ;  /* 0x00000009081d7c11 */ /* 0x000fe200088f140b */
[----:B------:R-:W-:Y:S01]  /*0780*/  IMAD.X R2, RZ, RZ, R5, P2 ;  /* 0x000000ffff027224 */ /* 0x000fe200010e0605 */
[----:B------:R-:W-:Y:S01]  /*0790*/  LEA R8, P1, R9, UR8, 0x2 ;  /* 0x0000000809087c11 */ /* 0x000fe2000f8210ff */
[-C--:B------:R-:W-:Y:S01]  /*07a0*/  IMAD.WIDE.U32 R10, R19, R12.reuse, R14 ;  /* 0x0000000c130a7225 */ /* 0x080fe200078e000e */
[----:B------:R-:W3:Y:S02]  /*07b0*/  LDG.E R6, desc[UR6][R6.64] ;  /* 0x0000000606067981 */ /* 0x000ee4000c1e1900 */
[----:B------:R-:W-:Y:S01]  /*07c0*/  LEA.HI.X R9, R9, UR9, R2, 0x2, P1 ;  /* 0x0000000909097c11 */ /* 0x000fe200088f1402 */
[----:B------:R-:W-:Y:S01]  /*07d0*/  IMAD R3, R19, R13, R11 ;  /* 0x0000000d13037224 */ /* 0x000fe200078e020b */
[C---:B------:R-:W-:Y:S01]  /*07e0*/  LEA R2, P1, R10.reuse, UR10, 0x2 ;  /* 0x0000000a0a027c11 */ /* 0x040fe2000f8210ff */
[----:B------:R-:W-:Y:S01]  /*07f0*/  IMAD.WIDE.U32 R20, R27, R12, R14 ;  /* 0x0000000c1b147225 */ /* 0x000fe200078e000e */
[----:B------:R0:W2:Y:S02]  /*0800*/  LDG.E R25, desc[UR6][R28.64] ;  /* 0x000000061c197981 */ /* 0x0000a4000c1e1900 */
[----:B------:R-:W-:-:S02]  /*0810*/  LEA.HI.X R3, R10, UR11, R3, 0x2, P1 ;  /* 0x0000000b0a037c11 */ /* 0x000fc400088f1403 */
[----:B------:R-:W-:Y:S01]  /*0820*/  IADD3 R19, P1, PT, R19, R16, RZ ;  /* 0x0000001013137210 */ /* 0x000fe20007f3e0ff */
[----:B------:R-:W3:Y:S04]  /*0830*/  LDG.E R8, desc[UR6][R8.64] ;  /* 0x0000000608087981 */ /* 0x000ee8000c1e1900 */
[----:B------:R-:W-:Y:S01]  /*0840*/  IMAD.X R18, RZ, RZ, R5, P1 ;  /* 0x000000ffff127224 */ /* 0x000fe200008e0605 */
[C---:B------:R-:W-:Y:S01]  /*0850*/  LEA R10, P1, R19.reuse, UR8, 0x2 ;  /* 0x00000008130a7c11 */ /* 0x040fe2000f8210ff */
[----:B------:R-:W4:Y:S03]  /*0860*/  LDG.E R2, desc[UR6][R2.64] ;  /* 0x0000000602027981 */ /* 0x000f26000c1e1900 */
[----:B------:R-:W-:Y:S01]  /*0870*/  LEA.HI.X R11, R19, UR9, R18, 0x2, P1 ;  /* 0x00000009130b7c11 */ /* 0x000fe200088f1412 */
[----:B------:R-:W-:Y:S01]  /*0880*/  IMAD R19, R27, R13, R21 ;  /* 0x0000000d1b137224 */ /* 0x000fe200078e0215 */
[----:B------:R-:W-:-:S03]  /*0890*/  LEA R18, P1, R20, UR10, 0x2 ;  /* 0x0000000a14127c11 */ /* 0x000fc6000f8210ff */
[----:B------:R-:W4:Y:S01]  /*08a0*/  LDG.E R10, desc[UR6][R10.64] ;  /* 0x000000060a0a7981 */ /* 0x000f22000c1e1900 */
[----:B------:R-:W-:Y:S02]  /*08b0*/  LEA.HI.X R19, R20, UR11, R19, 0x2, P1 ;  /* 0x0000000b14137c11 */ /* 0x000fe400088f1413 */
[----:B------:R-:W-:-:S03]  /*08c0*/  IADD3 R27, P1, PT, R27, R16, RZ ;  /* 0x000000101b1b7210 */ /* 0x000fc60007f3e0ff */
[----:B------:R-:W5:Y:S01]  /*08d0*/  LDG.E R18, desc[UR6][R18.64] ;  /* 0x0000000612127981 */ /* 0x000f62000c1e1900 */
[----:B------:R-:W-:Y:S01]  /*08e0*/  LEA R20, P2, R27, UR8, 0x2 ;  /* 0x000000081b147c11 */ /* 0x000fe2000f8410ff */
[----:B0-----:R-:W-:-:S05]  /*08f0*/  IMAD.X R28, RZ, RZ, R5, P1 ;  /* 0x000000ffff1c7224 */ /* 0x001fca00008e0605 */
[----:B------:R-:W-:-:S05]  /*0900*/  LEA.HI.X R21, R27, UR9, R28, 0x2, P2 ;  /* 0x000000091b157c11 */ /* 0x000fca00090f141c */
[----:B------:R-:W5:Y:S01]  /*0910*/  LDG.E R20, desc[UR6][R20.64] ;  /* 0x0000000614147981 */ /* 0x000f62000c1e1900 */
[----:B------:R-:W-:Y:S01]  /*0920*/  VIADD R4, R4, 0x4 ;  /* 0x0000000404047836 */ /* 0x000fe20000000000 */
[----:B------:R-:W-:Y:S01]  /*0930*/  UMOV UR4, URZ ;  /* 0x000000ff00047c82 */ /* 0x000fe20008000000 */
[----:B--2---:R-:W-:-:S04]  /*0940*/  FFMA R25, R25, R22, R26 ;  /* 0x0000001619197223 */ /* 0x004fc8000000001a */
[----:B---3--:R-:W-:-:S04]  /*0950*/  FFMA R25, R8, R6, R25 ;  /* 0x0000000608197223 */ /* 0x008fc80000000019 */
[----:B----4-:R-:W-:-:S04]  /*0960*/  FFMA R25, R10, R2, R25 ;  /* 0x000000020a197223 */ /* 0x010fc80000000019 */
[----:B-----5:R-:W-:-:S07]  /*0970*/  FFMA R26, R20, R18, R25 ;  /* 0x00000012141a7223 */ /* 0x020fce0000000019 */
.L_x_8:
[----:B------:R-:W-:Y:S05]  /*0980*/  @!P0 BRA `(.L_x_5) ;  /* 0x0000000000d48947 */ /* 0x000fea0003800000 */
[----:B------:R-:W-:Y:S02]  /*0990*/  ISETP.NE.U32.AND P1, PT, R24, 0x1, PT ;  /* 0x000000011800780c */ /* 0x000fe40003f25070 */
[----:B------:R-:W-:Y:S02]  /*09a0*/  LOP3.LUT R2, R12, 0x1, RZ, 0xc0, !PT ;  /* 0x000000010c027812 */ /* 0x000fe400078ec0ff */
[----:B------:R-:W-:Y:S02]  /*09b0*/  ISETP.NE.AND.EX P1, PT, RZ, RZ, PT, P1 ;  /* 0x000000ffff00720c */ /* 0x000fe40003f25310 */
[----:B------:R-:W-:-:S04]  /*09c0*/  ISETP.NE.U32.AND P0, PT, R2, 0x1, PT ;  /* 0x000000010200780c */ /* 0x000fc80003f05070 */
[----:B------:R-:W-:-:S07]  /*09d0*/  ISETP.NE.U32.AND.EX P0, PT, RZ, RZ, PT, P0 ;  /* 0x000000ffff00720c */ /* 0x000fce0003f05100 */
[----:B------:R-:W-:Y:S06]  /*09e0*/  @!P1 BRA `(.L_x_9) ;  /* 0x0000000000789947 */ /* 0x000fec0003800000 */
[----:B------:R-:W0:Y:S01]  /*09f0*/  LDCU.128 UR8, c[0x0][0x380] ;  /* 0x00007000ff0877ac */ /* 0x000e220008000c00 */
[----:B------:R-:W-:Y:S01]  /*0a00*/  IMAD R2, R12, UR4, RZ ;  /* 0x000000040c027c24 */ /* 0x000fe2000f8e02ff */
[C---:B------:R-:W-:Y:S01]  /*0a10*/  IADD3 R3, P1, PT, R4.reuse, R16, RZ ;  /* 0x0000001004037210 */ /* 0x040fe20007f3e0ff */
[----:B------:R-:W-:Y:S02]  /*0a20*/  IMAD.MOV.U32 R8, RZ, RZ, R14 ;  /* 0x000000ffff087224 */ /* 0x000fe400078e000e */
[----:B------:R-:W-:Y:S01]  /*0a30*/  IMAD.MOV.U32 R9, RZ, RZ, R15 ;  /* 0x000000ffff097224 */ /* 0x000fe200078e000f */
[----:B------:R-:W-:Y:S01]  /*0a40*/  IADD3.X R10, PT, PT, R5, UR4, RZ, P1, !PT ;  /* 0x00000004050a7c10 */ /* 0x000fe20008ffe4ff */
[C---:B------:R-:W-:Y:S02]  /*0a50*/  VIADD R21, R4.reuse, 0x1 ;  /* 0x0000000104157836 */ /* 0x040fe40000000000 */
[C---:B------:R-:W-:Y:S02]  /*0a60*/  IMAD R11, R4.reuse, R13, R2 ;  /* 0x0000000d040b7224 */ /* 0x040fe400078e0202 */
[----:B------:R-:W-:Y:S01]  /*0a70*/  IMAD.WIDE.U32 R6, R4, R12, R8 ;  /* 0x0000000c04067225 */ /* 0x000fe200078e0008 */
[----:B------:R-:W-:-:S03]  /*0a80*/  IADD3 R19, P1, PT, R21, R16, RZ ;  /* 0x0000001015137210 */ /* 0x000fc60007f3e0ff */
[----:B------:R-:W-:Y:S01]  /*0a90*/  IMAD.WIDE.U32 R8, R21, R12, R8 ;  /* 0x0000000c15087225 */ /* 0x000fe200078e0008 */
[----:B0-----:R-:W-:-:S03]  /*0aa0*/  LEA R2, P2, R3, UR8, 0x2 ;  /* 0x0000000803027c11 */ /* 0x001fc6000f8410ff */
[----:B------:R-:W-:Y:S01]  /*0ab0*/  IMAD.IADD R11, R7, 0x1, R11 ;  /* 0x00000001070b7824 */ /* 0x000fe200078e020b */
[----:B------:R-:W-:Y:S01]  /*0ac0*/  LEA R18, P3, R19, UR8, 0x2 ;  /* 0x0000000813127c11 */ /* 0x000fe2000f8610ff */
[----:B------:R-:W-:Y:S01]  /*0ad0*/  IMAD.X R22, RZ, RZ, R5, P1 ;  /* 0x000000ffff167224 */ /* 0x000fe200008e0605 */
[----:B------:R-:W-:Y:S01]  /*0ae0*/  LEA.HI.X R3, R3, UR9, R10, 0x2, P2 ;  /* 0x0000000903037c11 */ /* 0x000fe200090f140a */
[----:B------:R-:W-:Y:S01]  /*0af0*/  IMAD R7, R21, R13, R9 ;  /* 0x0000000d15077224 */ /* 0x000fe200078e0209 */
[----:B------:R-:W-:Y:S02]  /*0b00*/  LEA R20, P2, R6, UR10, 0x2 ;  /* 0x0000000a06147c11 */ /* 0x000fe4000f8410ff */
[----:B------:R-:W-:Y:S02]  /*0b10*/  LEA R10, P4, R8, UR10, 0x2 ;  /* 0x0000000a080a7c11 */ /* 0x000fe4000f8810ff */
[----:B------:R-:W-:Y:S01]  /*0b20*/  LEA.HI.X R21, R6, UR11, R11, 0x2, P2 ;  /* 0x0000000b06157c11 */ /* 0x000fe200090f140b */
[----:B------:R-:W2:Y:S01]  /*0b30*/  LDG.E R3, desc[UR6][R2.64] ;  /* 0x0000000602037981 */ /* 0x000ea2000c1e1900 */
[----:B------:R-:W-:-:S02]  /*0b40*/  LEA.HI.X R19, R19, UR9, R22, 0x2, P3 ;  /* 0x0000000913137c11 */ /* 0x000fc400098f1416 */
[----:B------:R-:W-:Y:S01]  /*0b50*/  LEA.HI.X R11, R8, UR11, R7, 0x2, P4 ;  /* 0x0000000b080b7c11 */ /* 0x000fe2000a0f1407 */
[----:B------:R-:W2:Y:S04]  /*0b60*/  LDG.E R20, desc[UR6][R20.64] ;  /* 0x0000000614147981 */ /* 0x000ea8000c1e1900 */
[----:B------:R-:W3:Y:S04]  /*0b70*/  LDG.E R19, desc[UR6][R18.64] ;  /* 0x0000000612137981 */ /* 0x000ee8000c1e1900 */
[----:B------:R-:W3:Y:S01]  /*0b80*/  LDG.E R10, desc[UR6][R10.64] ;  /* 0x000000060a0a7981 */ /* 0x000ee2000c1e1900 */
[----:B------:R-:W-:Y:S01]  /*0b90*/  VIADD R4, R4, 0x2 ;  /* 0x0000000204047836 */ /* 0x000fe20000000000 */
[----:B------:R-:W-:Y:S01]  /*0ba0*/  UMOV UR4, URZ ;  /* 0x000000ff00047c82 */ /* 0x000fe20008000000 */
[----:B--2---:R-:W-:-:S04]  /*0bb0*/  FFMA R26, R3, R20, R26 ;  /* 0x00000014031a7223 */ /* 0x004fc8000000001a */
[----:B---3--:R-:W-:-:S07]  /*0bc0*/  FFMA R26, R19, R10, R26 ;  /* 0x0000000a131a7223 */ /* 0x008fce000000001a */
.L_x_9:
[----:B------:R-:W-:Y:S05]  /*0bd0*/  @P0 BRA `(.L_x_5) ;  /* 0x0000000000400947 */ /* 0x000fea0003800000 */
[----:B------:R-:W0:Y:S01]  /*0be0*/  LDCU.128 UR8, c[0x0][0x380] ;  /* 0x00007000ff0877ac */ /* 0x000e220008000c00 */
[----:B------:R-:W-:Y:S01]  /*0bf0*/  IMAD R2, R12, UR4, RZ ;  /* 0x000000040c027c24 */ /* 0x000fe2000f8e02ff */
[C---:B------:R-:W-:Y:S01]  /*0c00*/  IADD3 R16, P0, PT, R4.reuse, R16, RZ ;  /* 0x0000001004107210 */ /* 0x040fe20007f1e0ff */
[----:B------:R-:W-:Y:S02]  /*0c10*/  IMAD.MOV.U32 R6, RZ, RZ, R14 ;  /* 0x000000ffff067224 */ /* 0x000fe400078e000e */
[----:B------:R-:W-:Y:S01]  /*0c20*/  IMAD.MOV.U32 R7, RZ, RZ, R15 ;  /* 0x000000ffff077224 */ /* 0x000fe200078e000f */
[----:B------:R-:W-:Y:S01]  /*0c30*/  IADD3.X R3, PT, PT, R5, UR4, RZ, P0, !PT ;  /* 0x0000000405037c10 */ /* 0x000fe200087fe4ff */
[C---:B------:R-:W-:Y:S02]  /*0c40*/  IMAD R9, R4.reuse, R13, R2 ;  /* 0x0000000d04097224 */ /* 0x040fe400078e0202 */
[----:B------:R-:W-:-:S04]  /*0c50*/  IMAD.WIDE.U32 R6, R4, R12, R6 ;  /* 0x0000000c04067225 */ /* 0x000fc800078e0006 */
[----:B------:R-:W-:Y:S01]  /*0c60*/  IMAD.IADD R5, R7, 0x1, R9 ;  /* 0x0000000107057824 */ /* 0x000fe200078e0209 */
[----:B0-----:R-:W-:Y:S02]  /*0c70*/  LEA R2, P1, R16, UR8, 0x2 ;  /* 0x0000000810027c11 */ /* 0x001fe4000f8210ff */
[----:B------:R-:W-:Y:S02]  /*0c80*/  LEA R4, P0, R6, UR10, 0x2 ;  /* 0x0000000a06047c11 */ /* 0x000fe4000f8010ff */
[----:B------:R-:W-:Y:S02]  /*0c90*/  LEA.HI.X R3, R16, UR9, R3, 0x2, P1 ;  /* 0x0000000910037c11 */ /* 0x000fe400088f1403 */
[----:B------:R-:W-:-:S04]  /*0ca0*/  LEA.HI.X R5, R6, UR11, R5, 0x2, P0 ;  /* 0x0000000b06057c11 */ /* 0x000fc800080f1405 */
[----:B------:R-:W2:Y:S04]  /*0cb0*/  LDG.E R3, desc[UR6][R2.64] ;  /* 0x0000000602037981 */ /* 0x000ea8000c1e1900 */
[----:B------:R-:W2:Y:S02]  /*0cc0*/  LDG.E R4, desc[UR6][R4.64] ;  /* 0x0000000604047981 */ /* 0x000ea4000c1e1900 */
[----:B--2---:R-:W-:-:S07]  /*0cd0*/  FFMA R26, R3, R4, R26 ;  /* 0x00000004031a7223 */ /* 0x004fce000000001a */
.L_x_5:
[----:B------:R-:W0:Y:S01]  /*0ce0*/  LDCU.64 UR4, c[0x0][0x390] ;  /* 0x00007200ff0477ac */ /* 0x000e220008000a00 */
[----:B------:R-:W-:-:S03]  /*0cf0*/  SHF.R.S32.HI R15, RZ, 0x1f, R14 ;  /* 0x0000001fff0f7819 */ /* 0x000fc6000001140e */
[----:B------:R-:W-:-:S04]  /*0d00*/  IMAD.WIDE.U32 R2, R0, R12, R14 ;  /* 0x0000000c00027225 */ /* 0x000fc800078e000e */
[----:B------:R-:W-:Y:S01]  /*0d10*/  IMAD R13, R0, R13, R3 ;  /* 0x0000000d000d7224 */ /* 0x000fe200078e0203 */
[----:B0-----:R-:W-:-:S04]  /*0d20*/  LEA R4, P0, R2, UR4, 0x2 ;  /* 0x0000000402047c11 */ /* 0x001fc8000f8010ff */
[----:B------:R-:W-:-:S05]  /*0d30*/  LEA.HI.X R5, R2, UR5, R13, 0x2, P0 ;  /* 0x0000000502057c11 */ /* 0x000fca00080f140d */
[----:B------:R-:W-:Y:S01]  /*0d40*/  STG.E desc[UR6][R4.64], R26 ;  /* 0x0000001a04007986 */ /* 0x000fe2000c101906 */
[----:B------:R-:W-:Y:S05]  /*0d50*/  EXIT ;  /* 0x000000000000794d */ /* 0x000fea0003800000 */
.L_x_10:
        /* <DEDUP_REMOVED lines=10> */
.L_x_12:


//--------------------- .nv.shared._Z15matrix_multiplyPfS_S_m --------------------------
	.section	.nv.shared._Z15matrix_multiplyPfS_S_m,"aw",@nobits
	.sectionflags	@""
	.align	4
.nv.shared._Z15matrix_multiplyPfS_S_m:
	.zero		3072


//--------------------- .nv.shared.reserved.0     --------------------------
	.section	.nv.shared.reserved.0,"aw",@nobits
	.weak		__nv_reservedSMEM_offset_0_alias
	.size		__nv_reservedSMEM_offset_0_alias, 0, 64
	.other		__nv_reservedSMEM_offset_0_alias,@"STO_CUDA_RESERVED_SHARED STV_DEFAULT"
__nv_reservedSMEM_offset_0_alias:
	.zero		0
	.zero		64


//--------------------- .nv.constant0._Z15matrix_multiplyPfS_S_m --------------------------
	.section	.nv.constant0._Z15matrix_multiplyPfS_S_m,"a",@progbits
	.sectionflags	@""
	.align	4
.nv.constant0._Z15matrix_multiplyPfS_S_m:
	.zero		928


//--------------------- .nv.constant0._Z22matrix_multiply_simplePfS_S_m --------------------------
	.section	.nv.constant0._Z22matrix_multiply_simplePfS_S_m,"a",@progbits
	.sectionflags	@""
	.align	4
.nv.constant0._Z22matrix_multiply_simplePfS_S_m:
	.zero		928


//--------------------- SYMBOLS --------------------------

	.type		.nv.reservedSmem.offset0,@object
	.size		.nv.reservedSmem.offset0,0x4
	.type		.nv.reservedSmem.cap,@object
	.size		.nv.reservedSmem.cap,0x4
